//
// Generated by NVIDIA NVVM Compiler
//
// Compiler Build ID: CL-36424714
// Cuda compilation tools, release 13.0, V13.0.88
// Based on NVVM 20.0.0
//

.version 9.0
.target sm_100
.address_size 64

	// .globl	_Z17sequencesDistanceiPdS_Pi
.const .align 8 .b8 primo_vettore_confronto[80];
.shared .align 8 .b8 _ZZ14blockReduceMinRdRiiiE6values[256];
.shared .align 8 .b8 _ZZ14blockReduceMinRdRiiiE7indices[256];
.extern .shared .align 16 .b8 cache[];

.visible .entry _Z17sequencesDistanceiPdS_Pi(
	.param .u32 _Z17sequencesDistanceiPdS_Pi_param_0,
	.param .u64 .ptr .align 1 _Z17sequencesDistanceiPdS_Pi_param_1,
	.param .u64 .ptr .align 1 _Z17sequencesDistanceiPdS_Pi_param_2,
	.param .u64 .ptr .align 1 _Z17sequencesDistanceiPdS_Pi_param_3
)
{
	.reg .pred 	%p<86>;
	.reg .b32 	%r<119>;
	.reg .b64 	%rd<13>;
	.reg .b64 	%fd<74>;

	ld.param.u32 	%r15, [_Z17sequencesDistanceiPdS_Pi_param_0];
	ld.param.u64 	%rd2, [_Z17sequencesDistanceiPdS_Pi_param_1];
	ld.param.u64 	%rd3, [_Z17sequencesDistanceiPdS_Pi_param_2];
	ld.param.u64 	%rd4, [_Z17sequencesDistanceiPdS_Pi_param_3];
	mov.u32 	%r1, %ctaid.x;
	mov.u32 	%r2, %ntid.x;
	mul.lo.s32 	%r3, %r1, %r2;
	mov.u32 	%r4, %tid.x;
	add.s32 	%r5, %r3, %r4;
	setp.gt.u32 	%p1, %r4, 40;
	setp.gt.s32 	%p2, %r5, 24125;
	or.pred  	%p3, %p1, %p2;
	@%p3 bra 	$L__BB0_3;
	cvta.to.global.u64 	%rd1, %rd2;
	mov.u32 	%r116, %r4;
	mov.u32 	%r117, %r5;
$L__BB0_2:
	mul.wide.s32 	%rd5, %r117, 8;
	add.s64 	%rd6, %rd1, %rd5;
	ld.global.f64 	%fd7, [%rd6];
	shl.b32 	%r16, %r116, 3;
	mov.u32 	%r17, cache;
	add.s32 	%r18, %r17, %r16;
	st.shared.f64 	[%r18], %fd7;
	add.s32 	%r8, %r116, 32;
	add.s32 	%r9, %r8, %r3;
	setp.lt.u32 	%p4, %r116, 9;
	setp.lt.s32 	%p5, %r117, 24094;
	and.pred  	%p6, %p4, %p5;
	mov.u32 	%r116, %r8;
	mov.u32 	%r117, %r9;
	@%p6 bra 	$L__BB0_2;
$L__BB0_3:
	bar.sync 	0;
	sub.s32 	%r19, %r5, %r15;
	abs.s32 	%r20, %r19;
	setp.lt.s32 	%p7, %r20, 10;
	setp.gt.s32 	%p8, %r5, 24115;
	mov.f64 	%fd72, 0d7FEFFFFFFFFFFFFF;
	or.pred  	%p9, %p8, %p7;
	@%p9 bra 	$L__BB0_5;
	ld.const.f64 	%fd9, [primo_vettore_confronto];
	shl.b32 	%r21, %r4, 3;
	mov.u32 	%r22, cache;
	add.s32 	%r23, %r22, %r21;
	ld.shared.f64 	%fd10, [%r23];
	sub.f64 	%fd11, %fd9, %fd10;
	ld.const.f64 	%fd12, [primo_vettore_confronto+8];
	ld.shared.f64 	%fd13, [%r23+8];
	sub.f64 	%fd14, %fd12, %fd13;
	mul.f64 	%fd15, %fd14, %fd14;
	fma.rn.f64 	%fd16, %fd11, %fd11, %fd15;
	ld.const.f64 	%fd17, [primo_vettore_confronto+16];
	ld.shared.f64 	%fd18, [%r23+16];
	sub.f64 	%fd19, %fd17, %fd18;
	fma.rn.f64 	%fd20, %fd19, %fd19, %fd16;
	ld.const.f64 	%fd21, [primo_vettore_confronto+24];
	ld.shared.f64 	%fd22, [%r23+24];
	sub.f64 	%fd23, %fd21, %fd22;
	fma.rn.f64 	%fd24, %fd23, %fd23, %fd20;
	ld.const.f64 	%fd25, [primo_vettore_confronto+32];
	ld.shared.f64 	%fd26, [%r23+32];
	sub.f64 	%fd27, %fd25, %fd26;
	fma.rn.f64 	%fd28, %fd27, %fd27, %fd24;
	ld.const.f64 	%fd29, [primo_vettore_confronto+40];
	ld.shared.f64 	%fd30, [%r23+40];
	sub.f64 	%fd31, %fd29, %fd30;
	fma.rn.f64 	%fd32, %fd31, %fd31, %fd28;
	ld.const.f64 	%fd33, [primo_vettore_confronto+48];
	ld.shared.f64 	%fd34, [%r23+48];
	sub.f64 	%fd35, %fd33, %fd34;
	fma.rn.f64 	%fd36, %fd35, %fd35, %fd32;
	ld.const.f64 	%fd37, [primo_vettore_confronto+56];
	ld.shared.f64 	%fd38, [%r23+56];
	sub.f64 	%fd39, %fd37, %fd38;
	fma.rn.f64 	%fd40, %fd39, %fd39, %fd36;
	ld.const.f64 	%fd41, [primo_vettore_confronto+64];
	ld.shared.f64 	%fd42, [%r23+64];
	sub.f64 	%fd43, %fd41, %fd42;
	fma.rn.f64 	%fd44, %fd43, %fd43, %fd40;
	ld.const.f64 	%fd45, [primo_vettore_confronto+72];
	ld.shared.f64 	%fd46, [%r23+72];
	sub.f64 	%fd47, %fd45, %fd46;
	fma.rn.f64 	%fd48, %fd47, %fd47, %fd44;
	sqrt.rn.f64 	%fd72, %fd48;
$L__BB0_5:
	and.b32  	%r10, %r4, 31;
	// begin inline asm
	mov.b64 {%r24,%r25}, %fd72;
	// end inline asm
	shfl.sync.down.b32	%r27|%p10, %r25, 16, 31, -1;
	shfl.sync.down.b32	%r26|%p11, %r24, 16, 31, -1;
	// begin inline asm
	mov.b64 %fd50, {%r26,%r27};
	// end inline asm
	shfl.sync.down.b32	%r44|%p12, %r5, 16, 31, -1;
	setp.eq.f64 	%p13, %fd50, %fd72;
	min.s32 	%r45, %r44, %r5;
	selp.b32 	%r46, %r45, %r5, %p13;
	setp.lt.f64 	%p14, %fd50, %fd72;
	setp.neu.f64 	%p15, %fd50, 0d0000000000000000;
	and.pred  	%p16, %p14, %p15;
	selp.f64 	%fd51, %fd50, %fd72, %p16;
	selp.b32 	%r47, %r44, %r46, %p16;
	// begin inline asm
	mov.b64 {%r28,%r29}, %fd51;
	// end inline asm
	shfl.sync.down.b32	%r31|%p17, %r29, 8, 31, -1;
	shfl.sync.down.b32	%r30|%p18, %r28, 8, 31, -1;
	// begin inline asm
	mov.b64 %fd52, {%r30,%r31};
	// end inline asm
	shfl.sync.down.b32	%r48|%p19, %r47, 8, 31, -1;
	setp.eq.f64 	%p20, %fd52, %fd51;
	min.s32 	%r49, %r48, %r47;
	selp.b32 	%r50, %r49, %r47, %p20;
	setp.lt.f64 	%p21, %fd52, %fd51;
	setp.neu.f64 	%p22, %fd52, 0d0000000000000000;
	and.pred  	%p23, %p21, %p22;
	selp.f64 	%fd53, %fd52, %fd51, %p23;
	selp.b32 	%r51, %r48, %r50, %p23;
	// begin inline asm
	mov.b64 {%r32,%r33}, %fd53;
	// end inline asm
	shfl.sync.down.b32	%r35|%p24, %r33, 4, 31, -1;
	shfl.sync.down.b32	%r34|%p25, %r32, 4, 31, -1;
	// begin inline asm
	mov.b64 %fd54, {%r34,%r35};
	// end inline asm
	shfl.sync.down.b32	%r52|%p26, %r51, 4, 31, -1;
	setp.eq.f64 	%p27, %fd54, %fd53;
	min.s32 	%r53, %r52, %r51;
	selp.b32 	%r54, %r53, %r51, %p27;
	setp.lt.f64 	%p28, %fd54, %fd53;
	setp.neu.f64 	%p29, %fd54, 0d0000000000000000;
	and.pred  	%p30, %p28, %p29;
	selp.f64 	%fd55, %fd54, %fd53, %p30;
	selp.b32 	%r55, %r52, %r54, %p30;
	// begin inline asm
	mov.b64 {%r36,%r37}, %fd55;
	// end inline asm
	shfl.sync.down.b32	%r39|%p31, %r37, 2, 31, -1;
	shfl.sync.down.b32	%r38|%p32, %r36, 2, 31, -1;
	// begin inline asm
	mov.b64 %fd56, {%r38,%r39};
	// end inline asm
	shfl.sync.down.b32	%r56|%p33, %r55, 2, 31, -1;
	setp.eq.f64 	%p34, %fd56, %fd55;
	min.s32 	%r57, %r56, %r55;
	selp.b32 	%r58, %r57, %r55, %p34;
	setp.lt.f64 	%p35, %fd56, %fd55;
	setp.neu.f64 	%p36, %fd56, 0d0000000000000000;
	and.pred  	%p37, %p35, %p36;
	selp.f64 	%fd57, %fd56, %fd55, %p37;
	selp.b32 	%r59, %r56, %r58, %p37;
	// begin inline asm
	mov.b64 {%r40,%r41}, %fd57;
	// end inline asm
	shfl.sync.down.b32	%r43|%p38, %r41, 1, 31, -1;
	shfl.sync.down.b32	%r42|%p39, %r40, 1, 31, -1;
	// begin inline asm
	mov.b64 %fd58, {%r42,%r43};
	// end inline asm
	shfl.sync.down.b32	%r60|%p40, %r59, 1, 31, -1;
	setp.eq.f64 	%p41, %fd58, %fd57;
	min.s32 	%r61, %r60, %r59;
	selp.b32 	%r62, %r61, %r59, %p41;
	setp.lt.f64 	%p42, %fd58, %fd57;
	setp.neu.f64 	%p43, %fd58, 0d0000000000000000;
	and.pred  	%p44, %p42, %p43;
	selp.f64 	%fd3, %fd58, %fd57, %p44;
	selp.b32 	%r11, %r60, %r62, %p44;
	setp.ne.s32 	%p45, %r10, 0;
	@%p45 bra 	$L__BB0_7;
	shr.u32 	%r63, %r4, 2;
	mov.u32 	%r64, _ZZ14blockReduceMinRdRiiiE6values;
	add.s32 	%r65, %r64, %r63;
	st.shared.f64 	[%r65], %fd3;
	cvt.rn.f64.s32 	%fd59, %r11;
	mov.u32 	%r66, _ZZ14blockReduceMinRdRiiiE7indices;
	add.s32 	%r67, %r66, %r63;
	st.shared.f64 	[%r67], %fd59;
$L__BB0_7:
	bar.sync 	0;
	add.s32 	%r69, %r2, 31;
	shr.u32 	%r70, %r69, 5;
	setp.ge.u32 	%p46, %r4, %r70;
	setp.gt.u32 	%p47, %r4, 1;
	or.pred  	%p48, %p46, %p47;
	mov.b32 	%r118, 0;
	mov.f64 	%fd73, 0d7FEFFFFFFFFFFFFF;
	@%p48 bra 	$L__BB0_9;
	shl.b32 	%r72, %r10, 3;
	mov.u32 	%r73, _ZZ14blockReduceMinRdRiiiE6values;
	add.s32 	%r74, %r73, %r72;
	ld.shared.f64 	%fd73, [%r74];
	mov.u32 	%r75, _ZZ14blockReduceMinRdRiiiE7indices;
	add.s32 	%r76, %r75, %r72;
	ld.shared.f64 	%fd61, [%r76];
	cvt.rzi.s32.f64 	%r118, %fd61;
$L__BB0_9:
	setp.gt.u32 	%p49, %r4, 31;
	@%p49 bra 	$L__BB0_12;
	// begin inline asm
	mov.b64 {%r77,%r78}, %fd73;
	// end inline asm
	shfl.sync.down.b32	%r80|%p50, %r78, 16, 31, -1;
	shfl.sync.down.b32	%r79|%p51, %r77, 16, 31, -1;
	// begin inline asm
	mov.b64 %fd63, {%r79,%r80};
	// end inline asm
	shfl.sync.down.b32	%r97|%p52, %r118, 16, 31, -1;
	setp.eq.f64 	%p53, %fd63, %fd73;
	min.s32 	%r98, %r97, %r118;
	selp.b32 	%r99, %r98, %r118, %p53;
	setp.lt.f64 	%p54, %fd63, %fd73;
	setp.neu.f64 	%p55, %fd63, 0d0000000000000000;
	and.pred  	%p56, %p54, %p55;
	selp.f64 	%fd64, %fd63, %fd73, %p56;
	selp.b32 	%r100, %r97, %r99, %p56;
	// begin inline asm
	mov.b64 {%r81,%r82}, %fd64;
	// end inline asm
	shfl.sync.down.b32	%r84|%p57, %r82, 8, 31, -1;
	shfl.sync.down.b32	%r83|%p58, %r81, 8, 31, -1;
	// begin inline asm
	mov.b64 %fd65, {%r83,%r84};
	// end inline asm
	shfl.sync.down.b32	%r101|%p59, %r100, 8, 31, -1;
	setp.eq.f64 	%p60, %fd65, %fd64;
	min.s32 	%r102, %r101, %r100;
	selp.b32 	%r103, %r102, %r100, %p60;
	setp.lt.f64 	%p61, %fd65, %fd64;
	setp.neu.f64 	%p62, %fd65, 0d0000000000000000;
	and.pred  	%p63, %p61, %p62;
	selp.f64 	%fd66, %fd65, %fd64, %p63;
	selp.b32 	%r104, %r101, %r103, %p63;
	// begin inline asm
	mov.b64 {%r85,%r86}, %fd66;
	// end inline asm
	shfl.sync.down.b32	%r88|%p64, %r86, 4, 31, -1;
	shfl.sync.down.b32	%r87|%p65, %r85, 4, 31, -1;
	// begin inline asm
	mov.b64 %fd67, {%r87,%r88};
	// end inline asm
	shfl.sync.down.b32	%r105|%p66, %r104, 4, 31, -1;
	setp.eq.f64 	%p67, %fd67, %fd66;
	min.s32 	%r106, %r105, %r104;
	selp.b32 	%r107, %r106, %r104, %p67;
	setp.lt.f64 	%p68, %fd67, %fd66;
	setp.neu.f64 	%p69, %fd67, 0d0000000000000000;
	and.pred  	%p70, %p68, %p69;
	selp.f64 	%fd68, %fd67, %fd66, %p70;
	selp.b32 	%r108, %r105, %r107, %p70;
	// begin inline asm
	mov.b64 {%r89,%r90}, %fd68;
	// end inline asm
	shfl.sync.down.b32	%r92|%p71, %r90, 2, 31, -1;
	shfl.sync.down.b32	%r91|%p72, %r89, 2, 31, -1;
	// begin inline asm
	mov.b64 %fd69, {%r91,%r92};
	// end inline asm
	shfl.sync.down.b32	%r109|%p73, %r108, 2, 31, -1;
	setp.eq.f64 	%p74, %fd69, %fd68;
	min.s32 	%r110, %r109, %r108;
	selp.b32 	%r111, %r110, %r108, %p74;
	setp.lt.f64 	%p75, %fd69, %fd68;
	setp.neu.f64 	%p76, %fd69, 0d0000000000000000;
	and.pred  	%p77, %p75, %p76;
	selp.f64 	%fd70, %fd69, %fd68, %p77;
	selp.b32 	%r112, %r109, %r111, %p77;
	// begin inline asm
	mov.b64 {%r93,%r94}, %fd70;
	// end inline asm
	shfl.sync.down.b32	%r96|%p78, %r94, 1, 31, -1;
	shfl.sync.down.b32	%r95|%p79, %r93, 1, 31, -1;
	// begin inline asm
	mov.b64 %fd71, {%r95,%r96};
	// end inline asm
	shfl.sync.down.b32	%r113|%p80, %r112, 1, 31, -1;
	setp.eq.f64 	%p81, %fd71, %fd70;
	min.s32 	%r114, %r113, %r112;
	selp.b32 	%r115, %r114, %r112, %p81;
	setp.lt.f64 	%p82, %fd71, %fd70;
	setp.neu.f64 	%p83, %fd71, 0d0000000000000000;
	and.pred  	%p84, %p82, %p83;
	selp.f64 	%fd6, %fd71, %fd70, %p84;
	selp.b32 	%r14, %r113, %r115, %p84;
	setp.ne.s32 	%p85, %r4, 0;
	@%p85 bra 	$L__BB0_12;
	cvta.to.global.u64 	%rd7, %rd3;
	mul.wide.u32 	%rd8, %r1, 8;
	add.s64 	%rd9, %rd7, %rd8;
	st.global.f64 	[%rd9], %fd6;
	cvta.to.global.u64 	%rd10, %rd4;
	mul.wide.u32 	%rd11, %r1, 4;
	add.s64 	%rd12, %rd10, %rd11;
	st.global.u32 	[%rd12], %r14;
$L__BB0_12:
	ret;

}
	// .globl	_Z14finalReductioniiPiPdS_S0_
.visible .entry _Z14finalReductioniiPiPdS_S0_(
	.param .u32 _Z14finalReductioniiPiPdS_S0__param_0,
	.param .u32 _Z14finalReductioniiPiPdS_S0__param_1,
	.param .u64 .ptr .align 1 _Z14finalReductioniiPiPdS_S0__param_2,
	.param .u64 .ptr .align 1 _Z14finalReductioniiPiPdS_S0__param_3,
	.param .u64 .ptr .align 1 _Z14finalReductioniiPiPdS_S0__param_4,
	.param .u64 .ptr .align 1 _Z14finalReductioniiPiPdS_S0__param_5
)
{
	.reg .pred 	%p<83>;
	.reg .b32 	%r<112>;
	.reg .b64 	%rd<21>;
	.reg .b64 	%fd<31>;

	ld.param.u32 	%r12, [_Z14finalReductioniiPiPdS_S0__param_0];
	ld.param.u32 	%r13, [_Z14finalReductioniiPiPdS_S0__param_1];
	ld.param.u64 	%rd5, [_Z14finalReductioniiPiPdS_S0__param_2];
	ld.param.u64 	%rd6, [_Z14finalReductioniiPiPdS_S0__param_3];
	ld.param.u64 	%rd3, [_Z14finalReductioniiPiPdS_S0__param_4];
	ld.param.u64 	%rd4, [_Z14finalReductioniiPiPdS_S0__param_5];
	cvta.to.global.u64 	%rd1, %rd5;
	cvta.to.global.u64 	%rd2, %rd6;
	mov.u32 	%r1, %ctaid.x;
	mov.u32 	%r2, %ntid.x;
	mov.u32 	%r3, %tid.x;
	mad.lo.s32 	%r4, %r1, %r2, %r3;
	setp.ge.s32 	%p1, %r4, %r13;
	@%p1 bra 	$L__BB1_11;
	mul.wide.s32 	%rd7, %r4, 8;
	add.s64 	%rd8, %rd2, %rd7;
	mul.wide.s32 	%rd9, %r4, 4;
	add.s64 	%rd10, %rd1, %rd9;
	and.b32  	%r5, %r3, 31;
	ld.global.u32 	%r34, [%rd10];
	ld.global.f64 	%fd6, [%rd8];
	// begin inline asm
	mov.b64 {%r14,%r15}, %fd6;
	// end inline asm
	shfl.sync.down.b32	%r17|%p2, %r15, 16, 31, -1;
	shfl.sync.down.b32	%r16|%p3, %r14, 16, 31, -1;
	// begin inline asm
	mov.b64 %fd7, {%r16,%r17};
	// end inline asm
	shfl.sync.down.b32	%r35|%p4, %r34, 16, 31, -1;
	setp.eq.f64 	%p5, %fd7, %fd6;
	min.s32 	%r36, %r35, %r34;
	selp.b32 	%r37, %r36, %r34, %p5;
	setp.lt.f64 	%p6, %fd7, %fd6;
	setp.neu.f64 	%p7, %fd7, 0d0000000000000000;
	and.pred  	%p8, %p6, %p7;
	selp.f64 	%fd8, %fd7, %fd6, %p8;
	selp.b32 	%r38, %r35, %r37, %p8;
	// begin inline asm
	mov.b64 {%r18,%r19}, %fd8;
	// end inline asm
	shfl.sync.down.b32	%r21|%p9, %r19, 8, 31, -1;
	shfl.sync.down.b32	%r20|%p10, %r18, 8, 31, -1;
	// begin inline asm
	mov.b64 %fd9, {%r20,%r21};
	// end inline asm
	shfl.sync.down.b32	%r39|%p11, %r38, 8, 31, -1;
	setp.eq.f64 	%p12, %fd9, %fd8;
	min.s32 	%r40, %r39, %r38;
	selp.b32 	%r41, %r40, %r38, %p12;
	setp.lt.f64 	%p13, %fd9, %fd8;
	setp.neu.f64 	%p14, %fd9, 0d0000000000000000;
	and.pred  	%p15, %p13, %p14;
	selp.f64 	%fd10, %fd9, %fd8, %p15;
	selp.b32 	%r42, %r39, %r41, %p15;
	// begin inline asm
	mov.b64 {%r22,%r23}, %fd10;
	// end inline asm
	shfl.sync.down.b32	%r25|%p16, %r23, 4, 31, -1;
	shfl.sync.down.b32	%r24|%p17, %r22, 4, 31, -1;
	// begin inline asm
	mov.b64 %fd11, {%r24,%r25};
	// end inline asm
	shfl.sync.down.b32	%r43|%p18, %r42, 4, 31, -1;
	setp.eq.f64 	%p19, %fd11, %fd10;
	min.s32 	%r44, %r43, %r42;
	selp.b32 	%r45, %r44, %r42, %p19;
	setp.lt.f64 	%p20, %fd11, %fd10;
	setp.neu.f64 	%p21, %fd11, 0d0000000000000000;
	and.pred  	%p22, %p20, %p21;
	selp.f64 	%fd12, %fd11, %fd10, %p22;
	selp.b32 	%r46, %r43, %r45, %p22;
	// begin inline asm
	mov.b64 {%r26,%r27}, %fd12;
	// end inline asm
	shfl.sync.down.b32	%r29|%p23, %r27, 2, 31, -1;
	shfl.sync.down.b32	%r28|%p24, %r26, 2, 31, -1;
	// begin inline asm
	mov.b64 %fd13, {%r28,%r29};
	// end inline asm
	shfl.sync.down.b32	%r47|%p25, %r46, 2, 31, -1;
	setp.eq.f64 	%p26, %fd13, %fd12;
	min.s32 	%r48, %r47, %r46;
	selp.b32 	%r49, %r48, %r46, %p26;
	setp.lt.f64 	%p27, %fd13, %fd12;
	setp.neu.f64 	%p28, %fd13, 0d0000000000000000;
	and.pred  	%p29, %p27, %p28;
	selp.f64 	%fd14, %fd13, %fd12, %p29;
	selp.b32 	%r50, %r47, %r49, %p29;
	// begin inline asm
	mov.b64 {%r30,%r31}, %fd14;
	// end inline asm
	shfl.sync.down.b32	%r33|%p30, %r31, 1, 31, -1;
	shfl.sync.down.b32	%r32|%p31, %r30, 1, 31, -1;
	// begin inline asm
	mov.b64 %fd15, {%r32,%r33};
	// end inline asm
	shfl.sync.down.b32	%r51|%p32, %r50, 1, 31, -1;
	setp.eq.f64 	%p33, %fd15, %fd14;
	min.s32 	%r52, %r51, %r50;
	selp.b32 	%r53, %r52, %r50, %p33;
	setp.lt.f64 	%p34, %fd15, %fd14;
	setp.neu.f64 	%p35, %fd15, 0d0000000000000000;
	and.pred  	%p36, %p34, %p35;
	selp.f64 	%fd1, %fd15, %fd14, %p36;
	selp.b32 	%r6, %r51, %r53, %p36;
	setp.ne.s32 	%p37, %r5, 0;
	@%p37 bra 	$L__BB1_3;
	shr.u32 	%r54, %r3, 2;
	mov.u32 	%r55, _ZZ14blockReduceMinRdRiiiE6values;
	add.s32 	%r56, %r55, %r54;
	st.shared.f64 	[%r56], %fd1;
	cvt.rn.f64.s32 	%fd16, %r6;
	mov.u32 	%r57, _ZZ14blockReduceMinRdRiiiE7indices;
	add.s32 	%r58, %r57, %r54;
	st.shared.f64 	[%r58], %fd16;
$L__BB1_3:
	bar.sync 	0;
	add.s32 	%r60, %r2, 31;
	shr.u32 	%r61, %r60, 5;
	setp.ge.u32 	%p38, %r3, %r61;
	shr.s32 	%r62, %r13, 31;
	shr.u32 	%r63, %r62, 27;
	add.s32 	%r64, %r13, %r63;
	shr.s32 	%r65, %r64, 5;
	setp.gt.u32 	%p39, %r3, %r65;
	or.pred  	%p40, %p38, %p39;
	mov.b32 	%r111, 0;
	mov.f64 	%fd30, 0d7FEFFFFFFFFFFFFF;
	@%p40 bra 	$L__BB1_5;
	shl.b32 	%r66, %r5, 3;
	mov.u32 	%r67, _ZZ14blockReduceMinRdRiiiE6values;
	add.s32 	%r68, %r67, %r66;
	ld.shared.f64 	%fd30, [%r68];
	mov.u32 	%r69, _ZZ14blockReduceMinRdRiiiE7indices;
	add.s32 	%r70, %r69, %r66;
	ld.shared.f64 	%fd18, [%r70];
	cvt.rzi.s32.f64 	%r111, %fd18;
$L__BB1_5:
	setp.gt.u32 	%p41, %r3, 31;
	@%p41 bra 	$L__BB1_7;
	// begin inline asm
	mov.b64 {%r71,%r72}, %fd30;
	// end inline asm
	shfl.sync.down.b32	%r74|%p42, %r72, 16, 31, -1;
	shfl.sync.down.b32	%r73|%p43, %r71, 16, 31, -1;
	// begin inline asm
	mov.b64 %fd20, {%r73,%r74};
	// end inline asm
	shfl.sync.down.b32	%r91|%p44, %r111, 16, 31, -1;
	setp.eq.f64 	%p45, %fd20, %fd30;
	min.s32 	%r92, %r91, %r111;
	selp.b32 	%r93, %r92, %r111, %p45;
	setp.lt.f64 	%p46, %fd20, %fd30;
	setp.neu.f64 	%p47, %fd20, 0d0000000000000000;
	and.pred  	%p48, %p46, %p47;
	selp.f64 	%fd21, %fd20, %fd30, %p48;
	selp.b32 	%r94, %r91, %r93, %p48;
	// begin inline asm
	mov.b64 {%r75,%r76}, %fd21;
	// end inline asm
	shfl.sync.down.b32	%r78|%p49, %r76, 8, 31, -1;
	shfl.sync.down.b32	%r77|%p50, %r75, 8, 31, -1;
	// begin inline asm
	mov.b64 %fd22, {%r77,%r78};
	// end inline asm
	shfl.sync.down.b32	%r95|%p51, %r94, 8, 31, -1;
	setp.eq.f64 	%p52, %fd22, %fd21;
	min.s32 	%r96, %r95, %r94;
	selp.b32 	%r97, %r96, %r94, %p52;
	setp.lt.f64 	%p53, %fd22, %fd21;
	setp.neu.f64 	%p54, %fd22, 0d0000000000000000;
	and.pred  	%p55, %p53, %p54;
	selp.f64 	%fd23, %fd22, %fd21, %p55;
	selp.b32 	%r98, %r95, %r97, %p55;
	// begin inline asm
	mov.b64 {%r79,%r80}, %fd23;
	// end inline asm
	shfl.sync.down.b32	%r82|%p56, %r80, 4, 31, -1;
	shfl.sync.down.b32	%r81|%p57, %r79, 4, 31, -1;
	// begin inline asm
	mov.b64 %fd24, {%r81,%r82};
	// end inline asm
	shfl.sync.down.b32	%r99|%p58, %r98, 4, 31, -1;
	setp.eq.f64 	%p59, %fd24, %fd23;
	min.s32 	%r100, %r99, %r98;
	selp.b32 	%r101, %r100, %r98, %p59;
	setp.lt.f64 	%p60, %fd24, %fd23;
	setp.neu.f64 	%p61, %fd24, 0d0000000000000000;
	and.pred  	%p62, %p60, %p61;
	selp.f64 	%fd25, %fd24, %fd23, %p62;
	selp.b32 	%r102, %r99, %r101, %p62;
	// begin inline asm
	mov.b64 {%r83,%r84}, %fd25;
	// end inline asm
	shfl.sync.down.b32	%r86|%p63, %r84, 2, 31, -1;
	shfl.sync.down.b32	%r85|%p64, %r83, 2, 31, -1;
	// begin inline asm
	mov.b64 %fd26, {%r85,%r86};
	// end inline asm
	shfl.sync.down.b32	%r103|%p65, %r102, 2, 31, -1;
	setp.eq.f64 	%p66, %fd26, %fd25;
	min.s32 	%r104, %r103, %r102;
	selp.b32 	%r105, %r104, %r102, %p66;
	setp.lt.f64 	%p67, %fd26, %fd25;
	setp.neu.f64 	%p68, %fd26, 0d0000000000000000;
	and.pred  	%p69, %p67, %p68;
	selp.f64 	%fd27, %fd26, %fd25, %p69;
	selp.b32 	%r106, %r103, %r105, %p69;
	// begin inline asm
	mov.b64 {%r87,%r88}, %fd27;
	// end inline asm
	shfl.sync.down.b32	%r90|%p70, %r88, 1, 31, -1;
	shfl.sync.down.b32	%r89|%p71, %r87, 1, 31, -1;
	// begin inline asm
	mov.b64 %fd28, {%r89,%r90};
	// end inline asm
	shfl.sync.down.b32	%r107|%p72, %r106, 1, 31, -1;
	setp.eq.f64 	%p73, %fd28, %fd27;
	min.s32 	%r108, %r107, %r106;
	selp.b32 	%r109, %r108, %r106, %p73;
	setp.lt.f64 	%p74, %fd28, %fd27;
	setp.neu.f64 	%p75, %fd28, 0d0000000000000000;
	and.pred  	%p76, %p74, %p75;
	selp.f64 	%fd30, %fd28, %fd27, %p76;
	selp.b32 	%r111, %r107, %r109, %p76;
$L__BB1_7:
	setp.ne.s32 	%p77, %r4, 0;
	mov.u32 	%r11, %nctaid.x;
	setp.eq.s32 	%p78, %r11, 1;
	or.pred  	%p79, %p78, %p77;
	@%p79 bra 	$L__BB1_9;
	mul.wide.u32 	%rd11, %r1, 8;
	add.s64 	%rd12, %rd2, %rd11;
	st.global.f64 	[%rd12], %fd30;
	mul.wide.u32 	%rd13, %r1, 4;
	add.s64 	%rd14, %rd1, %rd13;
	st.global.u32 	[%rd14], %r111;
$L__BB1_9:
	setp.ne.s32 	%p80, %r4, 0;
	setp.ne.s32 	%p81, %r11, 1;
	or.pred  	%p82, %p81, %p80;
	@%p82 bra 	$L__BB1_11;
	cvta.to.global.u64 	%rd15, %rd4;
	mul.wide.s32 	%rd16, %r12, 8;
	add.s64 	%rd17, %rd15, %rd16;
	st.global.f64 	[%rd17], %fd30;
	cvta.to.global.u64 	%rd18, %rd3;
	mul.wide.s32 	%rd19, %r12, 4;
	add.s64 	%rd20, %rd18, %rd19;
	st.global.u32 	[%rd20], %r111;
$L__BB1_11:
	ret;

}


// ===== COMPILED SASS (sm_100) =====

	.target	sm_100

	.elftype	@"ET_EXEC"


//--------------------- .note.nv.tkinfo           --------------------------
	.section	.note.nv.tkinfo,"",@"SHT_NOTE"
	.sectionflags	@"SHF_NOTE_NV_TKINFO"
	.tkinfo
        /*0018*/ 	.word	0x00000002
        /*0030*/ 	.string	""
        /*0030*/ 	.string	"ptxas"
        /*0030*/ 	.string	"Cuda compilation tools, release 13.0, V13.0.88"
        /*0030*/ 	.string	"Build cuda_13.0.r13.0/compiler.36424714_0"
        /*0030*/ 	.string	"-arch sm_100 -m 64 "



//--------------------- .note.nv.cuinfo           --------------------------
	.section	.note.nv.cuinfo,"",@"SHT_NOTE"
	.sectionflags	@"SHF_NOTE_NV_CUINFO"
        /*0018*/ 	.short	0x0002
        /*001a*/ 	.short	0x0064
        /*001c*/ 	.short	0x0082
	.zero		2


//--------------------- .nv.info                  --------------------------
	.section	.nv.info,"",@"SHT_CUDA_INFO"
	.align	4


	//----- nvinfo : EIATTR_REGCOUNT
	.align		4
        /*0000*/ 	.byte	0x04, 0x2f
        /*0002*/ 	.short	(.L_2 - .L_1)
	.align		4
.L_1:
        /*0004*/ 	.word	index@(_Z17sequencesDistanceiPdS_Pi)
        /*0008*/ 	.word	0x00000016


	//----- nvinfo : EIATTR_FRAME_SIZE
	.align		4
.L_2:
        /*000c*/ 	.byte	0x04, 0x11
        /*000e*/ 	.short	(.L_4 - .L_3)
	.align		4
.L_3:
        /*0010*/ 	.word	index@($__internal_0_$__cuda_sm20_dsqrt_rn_f64_mediumpath_v1)
        /*0014*/ 	.word	0x00000000


	//----- nvinfo : EIATTR_FRAME_SIZE
	.align		4
.L_4:
        /*0018*/ 	.byte	0x04, 0x11
        /*001a*/ 	.short	(.L_6 - .L_5)
	.align		4
.L_5:
        /*001c*/ 	.word	index@(_Z17sequencesDistanceiPdS_Pi)
        /*0020*/ 	.word	0x00000000


	//----- nvinfo : EIATTR_REGCOUNT
	.align		4
.L_6:
        /*0024*/ 	.byte	0x04, 0x2f
        /*0026*/ 	.short	(.L_8 - .L_7)
	.align		4
.L_7:
        /*0028*/ 	.word	index@(_Z14finalReductioniiPiPdS_S0_)
        /*002c*/ 	.word	0x0000001a


	//----- nvinfo : EIATTR_FRAME_SIZE
	.align		4
.L_8:
        /*0030*/ 	.byte	0x04, 0x11
        /*0032*/ 	.short	(.L_10 - .L_9)
	.align		4
.L_9:
        /*0034*/ 	.word	index@(_Z14finalReductioniiPiPdS_S0_)
        /*0038*/ 	.word	0x00000000


	//----- nvinfo : EIATTR_MIN_STACK_SIZE
	.align		4
.L_10:
        /*003c*/ 	.byte	0x04, 0x12
        /*003e*/ 	.short	(.L_12 - .L_11)
	.align		4
.L_11:
        /*0040*/ 	.word	index@(_Z14finalReductioniiPiPdS_S0_)
        /*0044*/ 	.word	0x00000000


	//----- nvinfo : EIATTR_MIN_STACK_SIZE
	.align		4
.L_12:
        /*0048*/ 	.byte	0x04, 0x12
        /*004a*/ 	.short	(.L_14 - .L_13)
	.align		4
.L_13:
        /*004c*/ 	.word	index@(_Z17sequencesDistanceiPdS_Pi)
        /*0050*/ 	.word	0x00000000
.L_14:


//--------------------- .nv.compat                --------------------------
	.section	.nv.compat,"",@"SHT_CUDA_COMPAT_INFO"
	.align	4
        /*0000*/ 	.byte	0x02, 0x09, 0x00, 0x00, 0x02, 0x02, 0x01, 0x00, 0x02, 0x05, 0x05, 0x00, 0x03, 0x07, 0x01, 0x01
        /*0010*/ 	.byte	0x02, 0x03, 0x00, 0x00, 0x02, 0x06, 0x01, 0x00, 0x04, 0x0b, 0x08, 0x00, 0x01, 0x00, 0x00, 0x00
        /*0020*/ 	.byte	0x00, 0x00, 0x00, 0x00


//--------------------- .nv.info._Z14finalReductioniiPiPdS_S0_ --------------------------
	.section	.nv.info._Z14finalReductioniiPiPdS_S0_,"",@"SHT_CUDA_INFO"
	.sectionflags	@""
	.align	4


	//----- nvinfo : EIATTR_CUDA_API_VERSION
	.align		4
        /*0000*/ 	.byte	0x04, 0x37
        /*0002*/ 	.short	(.L_16 - .L_15)
.L_15:
        /*0004*/ 	.word	0x00000082


	//----- nvinfo : EIATTR_KPARAM_INFO
	.align		4
.L_16:
        /*0008*/ 	.byte	0x04, 0x17
        /*000a*/ 	.short	(.L_18 - .L_17)
.L_17:
        /*000c*/ 	.word	0x00000000
        /*0010*/ 	.short	0x0005
        /*0012*/ 	.short	0x0020
        /*0014*/ 	.byte	0x00, 0xf5, 0x21, 0x00


	//----- nvinfo : EIATTR_KPARAM_INFO
	.align		4
.L_18:
        /*0018*/ 	.byte	0x04, 0x17
        /*001a*/ 	.short	(.L_20 - .L_19)
.L_19:
        /*001c*/ 	.word	0x00000000
        /*0020*/ 	.short	0x0004
        /*0022*/ 	.short	0x0018
        /*0024*/ 	.byte	0x00, 0xf5, 0x21, 0x00


	//----- nvinfo : EIATTR_KPARAM_INFO
	.align		4
.L_20:
        /*0028*/ 	.byte	0x04, 0x17
        /*002a*/ 	.short	(.L_22 - .L_21)
.L_21:
        /*002c*/ 	.word	0x00000000
        /*0030*/ 	.short	0x0003
        /*0032*/ 	.short	0x0010
        /*0034*/ 	.byte	0x00, 0xf5, 0x21, 0x00


	//----- nvinfo : EIATTR_KPARAM_INFO
	.align		4
.L_22:
        /*0038*/ 	.byte	0x04, 0x17
        /*003a*/ 	.short	(.L_24 - .L_23)
.L_23:
        /*003c*/ 	.word	0x00000000
        /*0040*/ 	.short	0x0002
        /*0042*/ 	.short	0x0008
        /*0044*/ 	.byte	0x00, 0xf5, 0x21, 0x00


	//----- nvinfo : EIATTR_KPARAM_INFO
	.align		4
.L_24:
        /*0048*/ 	.byte	0x04, 0x17
        /*004a*/ 	.short	(.L_26 - .L_25)
.L_25:
        /*004c*/ 	.word	0x00000000
        /*0050*/ 	.short	0x0001
        /*0052*/ 	.short	0x0004
        /*0054*/ 	.byte	0x00, 0xf0, 0x11, 0x00


	//----- nvinfo : EIATTR_KPARAM_INFO
	.align		4
.L_26:
        /*0058*/ 	.byte	0x04, 0x17
        /*005a*/ 	.short	(.L_28 - .L_27)
.L_27:
        /*005c*/ 	.word	0x00000000
        /*0060*/ 	.short	0x0000
        /*0062*/ 	.short	0x0000
        /*0064*/ 	.byte	0x00, 0xf0, 0x11, 0x00


	//----- nvinfo : EIATTR_SPARSE_MMA_MASK
	.align		4
.L_28:
        /*0068*/ 	.byte	0x03, 0x50
        /*006a*/ 	.short	0x0000


	//----- nvinfo : EIATTR_MAXREG_COUNT
	.align		4
        /*006c*/ 	.byte	0x03, 0x1b
        /*006e*/ 	.short	0x00ff


	//----- nvinfo : EIATTR_NUM_BARRIERS
	.align		4
        /*0070*/ 	.byte	0x02, 0x4c
        /*0072*/ 	.byte	0x01
	.zero		1


	//----- nvinfo : EIATTR_MERCURY_ISA_VERSION
	.align		4
        /*0074*/ 	.byte	0x03, 0x5f
        /*0076*/ 	.short	0x0101


	//----- nvinfo : EIATTR_COOP_GROUP_MASK_REGIDS
	.align		4
        /*0078*/ 	.byte	0x04, 0x29
        /*007a*/ 	.short	(.L_30 - .L_29)


	//   ....[0]....
.L_29:
        /*007c*/ 	.word	0xffffffff


	//   ....[1]....
        /*0080*/ 	.word	0xffffffff


	//   ....[2]....
        /*0084*/ 	.word	0xffffffff


	//   ....[3]....
        /*0088*/ 	.word	0xffffffff


	//   ....[4]....
        /*008c*/ 	.word	0xffffffff


	//   ....[5]....
        /*0090*/ 	.word	0xffffffff


	//   ....[6]....
        /*0094*/ 	.word	0xffffffff


	//   ....[7]....
        /*0098*/ 	.word	0xffffffff


	//   ....[8]....
        /*009c*/ 	.word	0xffffffff


	//   ....[9]....
        /*00a0*/ 	.word	0xffffffff


	//   ....[10]....
        /*00a4*/ 	.word	0xffffffff


	//   ....[11]....
        /*00a8*/ 	.word	0xffffffff


	//   ....[12]....
        /*00ac*/ 	.word	0xffffffff


	//   ....[13]....
        /*00b0*/ 	.word	0xffffffff


	//   ....[14]....
        /*00b4*/ 	.word	0xffffffff


	//   ....[15]....
        /*00b8*/ 	.word	0xffffffff


	//   ....[16]....
        /*00bc*/ 	.word	0xffffffff


	//   ....[17]....
        /*00c0*/ 	.word	0xffffffff


	//   ....[18]....
        /*00c4*/ 	.word	0xffffffff


	//   ....[19]....
        /*00c8*/ 	.word	0xffffffff


	//   ....[20]....
        /*00cc*/ 	.word	0xffffffff


	//   ....[21]....
        /*00d0*/ 	.word	0xffffffff


	//   ....[22]....
        /*00d4*/ 	.word	0xffffffff


	//   ....[23]....
        /*00d8*/ 	.word	0xffffffff


	//   ....[24]....
        /*00dc*/ 	.word	0xffffffff


	//   ....[25]....
        /*00e0*/ 	.word	0xffffffff


	//   ....[26]....
        /*00e4*/ 	.word	0xffffffff


	//   ....[27]....
        /*00e8*/ 	.word	0xffffffff


	//   ....[28]....
        /*00ec*/ 	.word	0xffffffff


	//   ....[29]....
        /*00f0*/ 	.word	0xffffffff


	//   ....[30]....
        /*00f4*/ 	.word	0x05000006


	//   ....[31]....
        /*00f8*/ 	.word	0x05000006


	//   ....[32]....
        /*00fc*/ 	.word	0x05000006


	//   ....[33]....
        /*0100*/ 	.word	0x05000006


	//   ....[34]....
        /*0104*/ 	.word	0x05000006


	//   ....[35]....
        /*0108*/ 	.word	0x05000006


	//   ....[36]....
        /*010c*/ 	.word	0x05000006


	//   ....[37]....
        /*0110*/ 	.word	0x05000006


	//   ....[38]....
        /*0114*/ 	.word	0x05000006


	//   ....[39]....
        /*0118*/ 	.word	0x05000006


	//   ....[40]....
        /*011c*/ 	.word	0x05000006


	//   ....[41]....
        /*0120*/ 	.word	0x05000006


	//   ....[42]....
        /*0124*/ 	.word	0x05000006


	//   ....[43]....
        /*0128*/ 	.word	0x05000006


	//   ....[44]....
        /*012c*/ 	.word	0x05000006


	//----- nvinfo : EIATTR_COOP_GROUP_INSTR_OFFSETS
	.align		4
.L_30:
        /*0130*/ 	.byte	0x04, 0x28
        /*0132*/ 	.short	(.L_32 - .L_31)


	//   ....[0]....
.L_31:
        /*0134*/ 	.word	0x00000100


	//   ....[1]....
        /*0138*/ 	.word	0x00000110


	//   ....[2]....
        /*013c*/ 	.word	0x00000120


	//   ....[3]....
        /*0140*/ 	.word	0x00000190


	//   ....[4]....
        /*0144*/ 	.word	0x000001b0


	//   ....[5]....
        /*0148*/ 	.word	0x000001c0


	//   ....[6]....
        /*014c*/ 	.word	0x00000230


	//   ....[7]....
        /*0150*/ 	.word	0x00000250


	//   ....[8]....
        /*0154*/ 	.word	0x00000260


	//   ....[9]....
        /*0158*/ 	.word	0x000002d0


	//   ....[10]....
        /*015c*/ 	.word	0x000002f0


	//   ....[11]....
        /*0160*/ 	.word	0x00000300


	//   ....[12]....
        /*0164*/ 	.word	0x00000370


	//   ....[13]....
        /*0168*/ 	.word	0x00000390


	//   ....[14]....
        /*016c*/ 	.word	0x000003b0


	//   ....[15]....
        /*0170*/ 	.word	0x000006c0


	//   ....[16]....
        /*0174*/ 	.word	0x000006d0


	//   ....[17]....
        /*0178*/ 	.word	0x000006e0


	//   ....[18]....
        /*017c*/ 	.word	0x00000750


	//   ....[19]....
        /*0180*/ 	.word	0x00000780


	//   ....[20]....
        /*0184*/ 	.word	0x000007a0


	//   ....[21]....
        /*0188*/ 	.word	0x00000830


	//   ....[22]....
        /*018c*/ 	.word	0x00000860


	//   ....[23]....
        /*0190*/ 	.word	0x00000880


	//   ....[24]....
        /*0194*/ 	.word	0x000008f0


	//   ....[25]....
        /*0198*/ 	.word	0x00000910


	//   ....[26]....
        /*019c*/ 	.word	0x00000920


	//   ....[27]....
        /*01a0*/ 	.word	0x000009a0


	//   ....[28]....
        /*01a4*/ 	.word	0x000009b0


	//   ....[29]....
        /*01a8*/ 	.word	0x000009c0


	//   ....[30]....
        /*01ac*/ 	.word	0x00000bb0


	//   ....[31]....
        /*01b0*/ 	.word	0x00000c00


	//   ....[32]....
        /*01b4*/ 	.word	0x00000c50


	//   ....[33]....
        /*01b8*/ 	.word	0x00000d10


	//   ....[34]....
        /*01bc*/ 	.word	0x00000d90


	//   ....[35]....
        /*01c0*/ 	.word	0x00000df0


	//   ....[36]....
        /*01c4*/ 	.word	0x00000ee0


	//   ....[37]....
        /*01c8*/ 	.word	0x00000f40


	//   ....[38]....
        /*01cc*/ 	.word	0x00000f90


	//   ....[39]....
        /*01d0*/ 	.word	0x00001040


	//   ....[40]....
        /*01d4*/ 	.word	0x000010b0


	//   ....[41]....
        /*01d8*/ 	.word	0x00001100


	//   ....[42]....
        /*01dc*/ 	.word	0x000011c0


	//   ....[43]....
        /*01e0*/ 	.word	0x00001210


	//   ....[44]....
        /*01e4*/ 	.word	0x00001260


	//----- nvinfo : EIATTR_VRC_CTA_INIT_COUNT
	.align		4
.L_32:
        /*01e8*/ 	.byte	0x02, 0x4a
	.zero		1
	.zero		1


	//----- nvinfo : EIATTR_EXIT_INSTR_OFFSETS
	.align		4
        /*01ec*/ 	.byte	0x04, 0x1c
        /*01ee*/ 	.short	(.L_34 - .L_33)


	//   ....[0]....
.L_33:
        /*01f0*/ 	.word	0x00000070


	//   ....[1]....
        /*01f4*/ 	.word	0x00000ad0


	//   ....[2]....
        /*01f8*/ 	.word	0x00000b50


	//----- nvinfo : EIATTR_CRS_STACK_SIZE
	.align		4
.L_34:
        /*01fc*/ 	.byte	0x04, 0x1e
        /*01fe*/ 	.short	(.L_36 - .L_35)
.L_35:
        /*0200*/ 	.word	0x00000000


	//----- nvinfo : EIATTR_CBANK_PARAM_SIZE
	.align		4
.L_36:
        /*0204*/ 	.byte	0x03, 0x19
        /*0206*/ 	.short	0x0028


	//----- nvinfo : EIATTR_PARAM_CBANK
	.align		4
        /*0208*/ 	.byte	0x04, 0x0a
        /*020a*/ 	.short	(.L_38 - .L_37)
	.align		4
.L_37:
        /*020c*/ 	.word	index@(.nv.constant0._Z14finalReductioniiPiPdS_S0_)
        /*0210*/ 	.short	0x0380
        /*0212*/ 	.short	0x0028


	//----- nvinfo : EIATTR_SW_WAR
	.align		4
.L_38:
        /*0214*/ 	.byte	0x04, 0x36
        /*0216*/ 	.short	(.L_40 - .L_39)
.L_39:
        /*0218*/ 	.word	0x00000008
.L_40:


//--------------------- .nv.info._Z17sequencesDistanceiPdS_Pi --------------------------
	.section	.nv.info._Z17sequencesDistanceiPdS_Pi,"",@"SHT_CUDA_INFO"
	.sectionflags	@""
	.align	4


	//----- nvinfo : EIATTR_CUDA_API_VERSION
	.align		4
        /*0000*/ 	.byte	0x04, 0x37
        /*0002*/ 	.short	(.L_42 - .L_41)
.L_41:
        /*0004*/ 	.word	0x00000082


	//----- nvinfo : EIATTR_KPARAM_INFO
	.align		4
.L_42:
        /*0008*/ 	.byte	0x04, 0x17
        /*000a*/ 	.short	(.L_44 - .L_43)
.L_43:
        /*000c*/ 	.word	0x00000000
        /*0010*/ 	.short	0x0003
        /*0012*/ 	.short	0x0018
        /*0014*/ 	.byte	0x00, 0xf5, 0x21, 0x00


	//----- nvinfo : EIATTR_KPARAM_INFO
	.align		4
.L_44:
        /*0018*/ 	.byte	0x04, 0x17
        /*001a*/ 	.short	(.L_46 - .L_45)
.L_45:
        /*001c*/ 	.word	0x00000000
        /*0020*/ 	.short	0x0002
        /*0022*/ 	.short	0x0010
        /*0024*/ 	.byte	0x00, 0xf5, 0x21, 0x00


	//----- nvinfo : EIATTR_KPARAM_INFO
	.align		4
.L_46:
        /*0028*/ 	.byte	0x04, 0x17
        /*002a*/ 	.short	(.L_48 - .L_47)
.L_47:
        /*002c*/ 	.word	0x00000000
        /*0030*/ 	.short	0x0001
        /*0032*/ 	.short	0x0008
        /*0034*/ 	.byte	0x00, 0xf5, 0x21, 0x00


	//----- nvinfo : EIATTR_KPARAM_INFO
	.align		4
.L_48:
        /*0038*/ 	.byte	0x04, 0x17
        /*003a*/ 	.short	(.L_50 - .L_49)
.L_49:
        /*003c*/ 	.word	0x00000000
        /*0040*/ 	.short	0x0000
        /*0042*/ 	.short	0x0000
        /*0044*/ 	.byte	0x00, 0xf0, 0x11, 0x00


	//----- nvinfo : EIATTR_SPARSE_MMA_MASK
	.align		4
.L_50:
        /*0048*/ 	.byte	0x03, 0x50
        /*004a*/ 	.short	0x0000


	//----- nvinfo : EIATTR_MAXREG_COUNT
	.align		4
        /*004c*/ 	.byte	0x03, 0x1b
        /*004e*/ 	.short	0x00ff


	//----- nvinfo : EIATTR_NUM_BARRIERS
	.align		4
        /*0050*/ 	.byte	0x02, 0x4c
        /*0052*/ 	.byte	0x01
	.zero		1


	//----- nvinfo : EIATTR_MERCURY_ISA_VERSION
	.align		4
        /*0054*/ 	.byte	0x03, 0x5f
        /*0056*/ 	.short	0x0101


	//----- nvinfo : EIATTR_COOP_GROUP_MASK_REGIDS
	.align		4
        /*0058*/ 	.byte	0x04, 0x29
        /*005a*/ 	.short	(.L_52 - .L_51)


	//   ....[0]....
.L_51:
        /*005c*/ 	.word	0xffffffff


	//   ....[1]....
        /*0060*/ 	.word	0xffffffff


	//   ....[2]....
        /*0064*/ 	.word	0xffffffff


	//   ....[3]....
        /*0068*/ 	.word	0xffffffff


	//   ....[4]....
        /*006c*/ 	.word	0xffffffff


	//   ....[5]....
        /*0070*/ 	.word	0xffffffff


	//   ....[6]....
        /*0074*/ 	.word	0xffffffff


	//   ....[7]....
        /*0078*/ 	.word	0xffffffff


	//   ....[8]....
        /*007c*/ 	.word	0xffffffff


	//   ....[9]....
        /*0080*/ 	.word	0xffffffff


	//   ....[10]....
        /*0084*/ 	.word	0xffffffff


	//   ....[11]....
        /*0088*/ 	.word	0xffffffff


	//   ....[12]....
        /*008c*/ 	.word	0xffffffff


	//   ....[13]....
        /*0090*/ 	.word	0xffffffff


	//   ....[14]....
        /*0094*/ 	.word	0xffffffff


	//   ....[15]....
        /*0098*/ 	.word	0xffffffff


	//   ....[16]....
        /*009c*/ 	.word	0xffffffff


	//   ....[17]....
        /*00a0*/ 	.word	0xffffffff


	//   ....[18]....
        /*00a4*/ 	.word	0xffffffff


	//   ....[19]....
        /*00a8*/ 	.word	0xffffffff


	//   ....[20]....
        /*00ac*/ 	.word	0xffffffff


	//   ....[21]....
        /*00b0*/ 	.word	0xffffffff


	//   ....[22]....
        /*00b4*/ 	.word	0xffffffff


	//   ....[23]....
        /*00b8*/ 	.word	0xffffffff


	//   ....[24]....
        /*00bc*/ 	.word	0xffffffff


	//   ....[25]....
        /*00c0*/ 	.word	0xffffffff


	//   ....[26]....
        /*00c4*/ 	.word	0xffffffff


	//   ....[27]....
        /*00c8*/ 	.word	0xffffffff


	//   ....[28]....
        /*00cc*/ 	.word	0xffffffff


	//   ....[29]....
        /*00d0*/ 	.word	0xffffffff


	//----- nvinfo : EIATTR_COOP_GROUP_INSTR_OFFSETS
	.align		4
.L_52:
        /*00d4*/ 	.byte	0x04, 0x28
        /*00d6*/ 	.short	(.L_54 - .L_53)


	//   ....[0]....
.L_53:
        /*00d8*/ 	.word	0x00000680


	//   ....[1]....
        /*00dc*/ 	.word	0x000006a0


	//   ....[2]....
        /*00e0*/ 	.word	0x000006b0


	//   ....[3]....
        /*00e4*/ 	.word	0x00000720


	//   ....[4]....
        /*00e8*/ 	.word	0x00000740


	//   ....[5]....
        /*00ec*/ 	.word	0x00000750


	//   ....[6]....
        /*00f0*/ 	.word	0x000007c0


	//   ....[7]....
        /*00f4*/ 	.word	0x000007e0


	//   ....[8]....
        /*00f8*/ 	.word	0x000007f0


	//   ....[9]....
        /*00fc*/ 	.word	0x00000860


	//   ....[10]....
        /*0100*/ 	.word	0x00000880


	//   ....[11]....
        /*0104*/ 	.word	0x00000890


	//   ....[12]....
        /*0108*/ 	.word	0x00000900


	//   ....[13]....
        /*010c*/ 	.word	0x00000920


	//   ....[14]....
        /*0110*/ 	.word	0x00000940


	//   ....[15]....
        /*0114*/ 	.word	0x00000bf0


	//   ....[16]....
        /*0118*/ 	.word	0x00000c00


	//   ....[17]....
        /*011c*/ 	.word	0x00000c10


	//   ....[18]....
        /*0120*/ 	.word	0x00000c80


	//   ....[19]....
        /*0124*/ 	.word	0x00000ca0


	//   ....[20]....
        /*0128*/ 	.word	0x00000cb0


	//   ....[21]....
        /*012c*/ 	.word	0x00000d20


	//   ....[22]....
        /*0130*/ 	.word	0x00000d40


	//   ....[23]....
        /*0134*/ 	.word	0x00000d50


	//   ....[24]....
        /*0138*/ 	.word	0x00000dc0


	//   ....[25]....
        /*013c*/ 	.word	0x00000de0


	//   ....[26]....
        /*0140*/ 	.word	0x00000df0


	//   ....[27]....
        /*0144*/ 	.word	0x00000e80


	//   ....[28]....
        /*0148*/ 	.word	0x00000e90


	//   ....[29]....
        /*014c*/ 	.word	0x00000ea0


	//----- nvinfo : EIATTR_VRC_CTA_INIT_COUNT
	.align		4
.L_54:
        /*0150*/ 	.byte	0x02, 0x4a
	.zero		1
	.zero		1


	//----- nvinfo : EIATTR_EXIT_INSTR_OFFSETS
	.align		4
        /*0154*/ 	.byte	0x04, 0x1c
        /*0156*/ 	.short	(.L_56 - .L_55)


	//   ....[0]....
.L_55:
        /*0158*/ 	.word	0x00000be0


	//   ....[1]....
        /*015c*/ 	.word	0x00000eb0


	//   ....[2]....
        /*0160*/ 	.word	0x00000f90


	//----- nvinfo : EIATTR_CRS_STACK_SIZE
	.align		4
.L_56:
        /*0164*/ 	.byte	0x04, 0x1e
        /*0166*/ 	.short	(.L_58 - .L_57)
.L_57:
        /*0168*/ 	.word	0x00000000


	//----- nvinfo : EIATTR_CBANK_PARAM_SIZE
	.align		4
.L_58:
        /*016c*/ 	.byte	0x03, 0x19
        /*016e*/ 	.short	0x0020


	//----- nvinfo : EIATTR_PARAM_CBANK
	.align		4
        /*0170*/ 	.byte	0x04, 0x0a
        /*0172*/ 	.short	(.L_60 - .L_59)
	.align		4
.L_59:
        /*0174*/ 	.word	index@(.nv.constant0._Z17sequencesDistanceiPdS_Pi)
        /*0178*/ 	.short	0x0380
        /*017a*/ 	.short	0x0020


	//----- nvinfo : EIATTR_SW_WAR
	.align		4
.L_60:
        /*017c*/ 	.byte	0x04, 0x36
        /*017e*/ 	.short	(.L_62 - .L_61)
.L_61:
        /*0180*/ 	.word	0x00000008
.L_62:


//--------------------- .nv.callgraph             --------------------------
	.section	.nv.callgraph,"",@"SHT_CUDA_CALLGRAPH"
	.align	4
	.sectionentsize	8
	.align		4
        /*0000*/ 	.word	0x00000000
	.align		4
        /*0004*/ 	.word	0xffffffff
	.align		4
        /*0008*/ 	.word	0x00000000
	.align		4
        /*000c*/ 	.word	0xfffffffe
	.align		4
        /*0010*/ 	.word	0x00000000
	.align		4
        /*0014*/ 	.word	0xfffffffd
	.align		4
        /*0018*/ 	.word	0x00000000
	.align		4
        /*001c*/ 	.word	0xfffffffc


//--------------------- .nv.constant3             --------------------------
	.section	.nv.constant3,"a",@progbits
	.align	8
.nv.constant3:
	.type		primo_vettore_confronto,@object
	.size		primo_vettore_confronto,(.L_0 - primo_vettore_confronto)
primo_vettore_confronto:
	.zero		80
.L_0:


//--------------------- .text._Z14finalReductioniiPiPdS_S0_ --------------------------
	.section	.text._Z14finalReductioniiPiPdS_S0_,"ax",@progbits
	.align	128
        .global         _Z14finalReductioniiPiPdS_S0_
        .type           _Z14finalReductioniiPiPdS_S0_,@function
        .size           _Z14finalReductioniiPiPdS_S0_,(.L_x_41 - _Z14finalReductioniiPiPdS_S0_)
        .other          _Z14finalReductioniiPiPdS_S0_,@"STO_CUDA_ENTRY STV_DEFAULT"
_Z14finalReductioniiPiPdS_S0_:
.text._Z14finalReductioniiPiPdS_S0_:
[----:B------:R-:W-:Y:S01]  /*0000*/  LDC R1, c[0x0][0x37c] ;  /* 0x0000df00ff017b82 */ /* 0x000fe20000000800 */
[----:B------:R-:W0:Y:S01]  /*0010*/  S2R R7, SR_CTAID.X ;  /* 0x0000000000077919 */ /* 0x000e220000002500 */
[----:B------:R-:W0:Y:S01]  /*0020*/  LDCU UR7, c[0x0][0x360] ;  /* 0x00006c00ff0777ac */ /* 0x000e220008000800 */
[----:B------:R-:W0:Y:S01]  /*0030*/  S2R R0, SR_TID.X ;  /* 0x0000000000007919 */ /* 0x000e220000002100 */
[----:B------:R-:W1:Y:S01]  /*0040*/  LDCU UR8, c[0x0][0x384] ;  /* 0x00007080ff0877ac */ /* 0x000e620008000800 */
[----:B0-----:R-:W-:-:S05]  /*0050*/  IMAD R9, R7, UR7, R0 ;  /* 0x0000000707097c24 */ /* 0x001fca000f8e0200 */
[----:B-1----:R-:W-:-:S13]  /*0060*/  ISETP.GE.AND P0, PT, R9, UR8, PT ;  /* 0x0000000809007c0c */ /* 0x002fda000bf06270 */
[----:B------:R-:W-:Y:S05]  /*0070*/  @P0 EXIT ;  /* 0x000000000000094d */ /* 0x000fea0003800000 */
[----:B------:R-:W0:Y:S01]  /*0080*/  LDC.64 R4, c[0x0][0x390] ;  /* 0x0000e400ff047b82 */ /* 0x000e220000000a00 */
[----:B------:R-:W1:Y:S07]  /*0090*/  LDCU.64 UR10, c[0x0][0x358] ;  /* 0x00006b00ff0a77ac */ /* 0x000e6e0008000a00 */
[----:B------:R-:W2:Y:S01]  /*00a0*/  LDC.64 R2, c[0x0][0x388] ;  /* 0x0000e200ff027b82 */ /* 0x000ea20000000a00 */
[----:B0-----:R-:W-:-:S06]  /*00b0*/  IMAD.WIDE R14, R9, 0x8, R4 ;  /* 0x00000008090e7825 */ /* 0x001fcc00078e0204 */
[----:B-1----:R-:W3:Y:S01]  /*00c0*/  LDG.E.64 R14, desc[UR10][R14.64] ;  /* 0x0000000a0e0e7981 */ /* 0x002ee2000c1e1b00 */
[----:B--2---:R-:W-:-:S05]  /*00d0*/  IMAD.WIDE R16, R9, 0x4, R2 ;  /* 0x0000000409107825 */ /* 0x004fca00078e0202 */
[----:B------:R-:W2:Y:S01]  /*00e0*/  LDG.E R6, desc[UR10][R16.64] ;  /* 0x0000000a10067981 */ /* 0x000ea2000c1e1900 */
[----:B------:R-:W-:Y:S03]  /*00f0*/  BSSY.RECONVERGENT B0, `(.L_x_0) ;  /* 0x000003f000007945 */ /* 0x000fe60003800200 */
[----:B---3--:R-:W-:Y:S04]  /*0100*/  SHFL.DOWN PT, R19, R15, 0x10, 0x1f ;  /* 0x0a001f000f137f89 */ /* 0x008fe800000e0000 */
[----:B------:R-:W0:Y:S04]  /*0110*/  SHFL.DOWN PT, R18, R14, 0x10, 0x1f ;  /* 0x0a001f000e127f89 */ /* 0x000e2800000e0000 */
[----:B--2---:R-:W1:Y:S01]  /*0120*/  SHFL.DOWN PT, R21, R6, 0x10, 0x1f ;  /* 0x0a001f0006157f89 */ /* 0x004e6200000e0000 */
[----:B0-----:R-:W-:-:S02]  /*0130*/  DSETP.NEU.AND P0, PT, R18, RZ, PT ;  /* 0x000000ff1200722a */ /* 0x001fc40003f0d000 */
[----:B------:R-:W-:-:S04]  /*0140*/  DSETP.NEU.AND P2, PT, R18, R14, PT ;  /* 0x0000000e1200722a */ /* 0x000fc80003f4d000 */
[----:B------:R-:W-:-:S06]  /*0150*/  DSETP.LT.AND P0, PT, R18, R14, P0 ;  /* 0x0000000e1200722a */ /* 0x000fcc0000701000 */
[----:B------:R-:W-:Y:S02]  /*0160*/  FSEL R11, R19, R15, P0 ;  /* 0x0000000f130b7208 */ /* 0x000fe40000000000 */
[----:B------:R-:W-:Y:S02]  /*0170*/  FSEL R10, R18, R14, P0 ;  /* 0x0000000e120a7208 */ /* 0x000fe40000000000 */
[----:B-1----:R-:W-:Y:S01]  /*0180*/  @!P2 VIMNMX R6, PT, PT, R6, R21, PT ;  /* 0x000000150606a248 */ /* 0x002fe20003fe0100 */
[----:B------:R-:W-:Y:S03]  /*0190*/  SHFL.DOWN PT, R13, R11, 0x8, 0x1f ;  /* 0x09001f000b0d7f89 */ /* 0x000fe600000e0000 */
[----:B------:R-:W-:Y:S01]  /*01a0*/  SEL R21, R21, R6, P0 ;  /* 0x0000000615157207 */ /* 0x000fe20000000000 */
[----:B------:R-:W0:Y:S04]  /*01b0*/  SHFL.DOWN PT, R12, R10, 0x8, 0x1f ;  /* 0x09001f000a0c7f89 */ /* 0x000e2800000e0000 */
[----:B------:R-:W1:Y:S01]  /*01c0*/  SHFL.DOWN PT, R8, R21, 0x8, 0x1f ;  /* 0x09001f0015087f89 */ /* 0x000e6200000e0000 */
        /* <DEDUP_REMOVED lines=28> */
[----:B------:R-:W0:Y:S01]  /*0390*/  SHFL.DOWN PT, R14, R12, 0x1, 0x1f ;  /* 0x08201f000c0e7f89 */ /* 0x000e2200000e0000 */
[----:B------:R-:W-:-:S03]  /*03a0*/  LOP3.LUT P2, R6, R0, 0x1f, RZ, 0xc0, !PT ;  /* 0x0000001f00067812 */ /* 0x000fc6000784c0ff */
[----:B------:R-:W1:Y:S01]  /*03b0*/  SHFL.DOWN PT, R11, R8, 0x1, 0x1f ;  /* 0x08201f00080b7f89 */ /* 0x000e6200000e0000 */
[C---:B0-----:R-:W-:Y:S02]  /*03c0*/  DSETP.NEU.AND P1, PT, R14.reuse, R12, PT ;  /* 0x0000000c0e00722a */ /* 0x041fe40003f2d000 */
[----:B------:R-:W-:-:S06]  /*03d0*/  DSETP.NEU.AND P0, PT, R14, RZ, PT ;  /* 0x000000ff0e00722a */ /* 0x000fcc0003f0d000 */
[----:B------:R-:W-:-:S06]  /*03e0*/  DSETP.LT.AND P0, PT, R14, R12, P0 ;  /* 0x0000000c0e00722a */ /* 0x000fcc0000701000 */
[----:B-1----:R-:W-:Y:S02]  /*03f0*/  @!P1 VIMNMX R8, PT, PT, R8, R11, PT ;  /* 0x0000000b08089248 */ /* 0x002fe40003fe0100 */
[----:B------:R-:W-:Y:S02]  /*0400*/  FSEL R14, R14, R12, P0 ;  /* 0x0000000c0e0e7208 */ /* 0x000fe40000000000 */
[----:B------:R-:W-:Y:S02]  /*0410*/  FSEL R15, R15, R13, P0 ;  /* 0x0000000d0f0f7208 */ /* 0x000fe40000000000 */
[----:B------:R-:W-:Y:S01]  /*0420*/  SEL R11, R11, R8, P0 ;  /* 0x000000080b0b7207 */ /* 0x000fe20000000000 */
[----:B------:R-:W-:Y:S06]  /*0430*/  @P2 BRA `(.L_x_1) ;  /* 0x0000000000282947 */ /* 0x000fec0003800000 */
[----:B------:R-:W0:Y:S01]  /*0440*/  S2UR UR6, SR_CgaCtaId ;  /* 0x00000000000679c3 */ /* 0x000e220000008800 */
[----:B------:R-:W-:Y:S01]  /*0450*/  UMOV UR4, 0x400 ;  /* 0x0000040000047882 */ /* 0x000fe20000000000 */
[----:B------:R-:W1:Y:S01]  /*0460*/  I2F.F64 R10, R11 ;  /* 0x0000000b000a7312 */ /* 0x000e620000201c00 */
[----:B------:R-:W-:Y:S02]  /*0470*/  UIADD3 UR5, UPT, UPT, UR4, 0x100, URZ ;  /* 0x0000010004057890 */ /* 0x000fe4000fffe0ff */
[----:B0-----:R-:W-:Y:S02]  /*0480*/  ULEA UR4, UR6, UR4, 0x18 ;  /* 0x0000000406047291 */ /* 0x001fe4000f8ec0ff */
[----:B------:R-:W-:-:S04]  /*0490*/  ULEA UR5, UR6, UR5, 0x18 ;  /* 0x0000000506057291 */ /* 0x000fc8000f8ec0ff */
[C---:B------:R-:W-:Y:S02]  /*04a0*/  LEA.HI R13, R0.reuse, UR4, RZ, 0x1e ;  /* 0x00000004000d7c11 */ /* 0x040fe4000f8ff0ff */
[----:B------:R-:W-:-:S03]  /*04b0*/  LEA.HI R17, R0, UR5, RZ, 0x1e ;  /* 0x0000000500117c11 */ /* 0x000fc6000f8ff0ff */
[----:B------:R0:W-:Y:S04]  /*04c0*/  STS.64 [R13], R14 ;  /* 0x0000000e0d007388 */ /* 0x0001e80000000a00 */
[----:B-1----:R0:W-:Y:S02]  /*04d0*/  STS.64 [R17], R10 ;  /* 0x0000000a11007388 */ /* 0x0021e40000000a00 */
.L_x_1:
[----:B------:R-:W-:Y:S05]  /*04e0*/  BSYNC.RECONVERGENT B0 ;  /* 0x0000000000007941 */ /* 0x000fea0003800200 */
.L_x_0:
[----:B------:R-:W-:Y:S01]  /*04f0*/  USHF.R.S32.HI UR4, URZ, 0x1f, UR8 ;  /* 0x0000001fff047899 */ /* 0x000fe20008011408 */
[----:B------:R-:W-:Y:S01]  /*0500*/  BAR.SYNC.DEFER_BLOCKING 0x0 ;  /* 0x0000000000007b1d */ /* 0x000fe20000010000 */
[----:B------:R-:W-:Y:S01]  /*0510*/  ISETP.GT.U32.AND P1, PT, R0, 0x1f, PT ;  /* 0x0000001f0000780c */ /* 0x000fe20003f24070 */
[----:B0-----:R-:W-:Y:S01]  /*0520*/  IMAD.MOV.U32 R10, RZ, RZ, -0x1 ;  /* 0xffffffffff0a7424 */ /* 0x001fe200078e00ff */
[----:B------:R-:W-:Y:S01]  /*0530*/  ULEA.HI UR5, UR4, UR8, URZ, 0x5 ;  /* 0x0000000804057291 */ /* 0x000fe2000f8f28ff */
[----:B------:R-:W-:Y:S01]  /*0540*/  IMAD.MOV.U32 R11, RZ, RZ, 0x7fefffff ;  /* 0x7fefffffff0b7424 */ /* 0x000fe200078e00ff */
[----:B------:R-:W-:Y:S01]  /*0550*/  UIADD3 UR4, UPT, UPT, UR7, 0x1f, URZ ;  /* 0x0000001f07047890 */ /* 0x000fe2000fffe0ff */
[----:B------:R-:W-:Y:S01]  /*0560*/  BSSY.RECONVERGENT B0, `(.L_x_2) ;  /* 0x0000011000007945 */ /* 0x000fe20003800200 */
[----:B------:R-:W-:Y:S02]  /*0570*/  USHF.R.S32.HI UR5, URZ, 0x5, UR5 ;  /* 0x00000005ff057899 */ /* 0x000fe40008011405 */
[----:B------:R-:W-:-:S04]  /*0580*/  USHF.R.U32.HI UR4, URZ, 0x5, UR4 ;  /* 0x00000005ff047899 */ /* 0x000fc80008011604 */
[----:B------:R-:W-:-:S04]  /*0590*/  ISETP.GT.U32.AND P0, PT, R0, UR5, PT ;  /* 0x0000000500007c0c */ /* 0x000fc8000bf04070 */
[----:B------:R-:W-:Y:S01]  /*05a0*/  ISETP.GE.U32.OR P0, PT, R0, UR4, P0 ;  /* 0x0000000400007c0c */ /* 0x000fe20008706470 */
[----:B------:R-:W-:-:S12]  /*05b0*/  IMAD.MOV.U32 R0, RZ, RZ, RZ ;  /* 0x000000ffff007224 */ /* 0x000fd800078e00ff */
[----:B------:R-:W-:Y:S05]  /*05c0*/  @P0 BRA `(.L_x_3) ;  /* 0x0000000000280947 */ /* 0x000fea0003800000 */
[----:B------:R-:W0:Y:S01]  /*05d0*/  S2UR UR5, SR_CgaCtaId ;  /* 0x00000000000579c3 */ /* 0x000e220000008800 */
[----:B------:R-:W-:Y:S02]  /*05e0*/  UMOV UR4, 0x400 ;  /* 0x0000040000047882 */ /* 0x000fe40000000000 */
[----:B------:R-:W-:-:S04]  /*05f0*/  UIADD3 UR6, UPT, UPT, UR4, 0x100, URZ ;  /* 0x0000010004067890 */ /* 0x000fc8000fffe0ff */
[----:B0-----:R-:W-:Y:S02]  /*0600*/  ULEA UR6, UR5, UR6, 0x18 ;  /* 0x0000000605067291 */ /* 0x001fe4000f8ec0ff */
[----:B------:R-:W-:-:S04]  /*0610*/  ULEA UR4, UR5, UR4, 0x18 ;  /* 0x0000000405047291 */ /* 0x000fc8000f8ec0ff */
[C---:B------:R-:W-:Y:S02]  /*0620*/  LEA R12, R6.reuse, UR6, 0x3 ;  /* 0x00000006060c7c11 */ /* 0x040fe4000f8e18ff */
[----:B------:R-:W-:-:S04]  /*0630*/  LEA R6, R6, UR4, 0x3 ;  /* 0x0000000406067c11 */ /* 0x000fc8000f8e18ff */
[----:B------:R-:W0:Y:S04]  /*0640*/  LDS.64 R12, [R12] ;  /* 0x000000000c0c7984 */ /* 0x000e280000000a00 */
[----:B------:R1:W2:Y:S01]  /*0650*/  LDS.64 R10, [R6] ;  /* 0x00000000060a7984 */ /* 0x0002a20000000a00 */
[----:B0-----:R1:W0:Y:S02]  /*0660*/  F2I.F64.TRUNC R0, R12 ;  /* 0x0000000c00007311 */ /* 0x001224000030d100 */
.L_x_3:
[----:B------:R-:W-:Y:S05]  /*0670*/  BSYNC.RECONVERGENT B0 ;  /* 0x0000000000007941 */ /* 0x000fea0003800200 */
.L_x_2:
[----:B------:R-:W-:Y:S04]  /*0680*/  BSSY B0, `(.L_x_4) ;  /* 0x000003c000007945 */ /* 0x000fe80003800000 */
[----:B------:R-:W-:Y:S05]  /*0690*/  @P1 BRA `(.L_x_5) ;  /* 0x0000000000e81947 */ /* 0x000fea0003800000 */
[----:B------:R-:W-:-:S03]  /*06a0*/  UMOV UR4, 0xffffffff ;  /* 0xffffffff00047882 */ /* 0x000fc60000000000 */
[----:B------:R-:W-:Y:S05]  /*06b0*/  BRA.DIV UR4, `(.L_x_6) ;  /* 0x0000000604287947 */ /* 0x000fea000b800000 */
[----:B-12---:R-:W-:Y:S04]  /*06c0*/  SHFL.DOWN PT, R13, R11, 0x10, 0x1f ;  /* 0x0a001f000b0d7f89 */ /* 0x006fe800000e0000 */
[----:B------:R-:W1:Y:S04]  /*06d0*/  SHFL.DOWN PT, R12, R10, 0x10, 0x1f ;  /* 0x0a001f000a0c7f89 */ /* 0x000e6800000e0000 */
[----:B0-----:R-:W0:Y:S01]  /*06e0*/  SHFL.DOWN PT, R19, R0, 0x10, 0x1f ;  /* 0x0a001f0000137f89 */ /* 0x001e2200000e0000 */
[C---:B-1----:R-:W-:Y:S02]  /*06f0*/  DSETP.NEU.AND P0, PT, R12.reuse, RZ, PT ;  /* 0x000000ff0c00722a */ /* 0x042fe40003f0d000 */
[----:B------:R-:W-:-:S04]  /*0700*/  DSETP.NEU.AND P1, PT, R12, R10, PT ;  /* 0x0000000a0c00722a */ /* 0x000fc80003f2d000 */
[----:B------:R-:W-:-:S06]  /*0710*/  DSETP.LT.AND P0, PT, R12, R10, P0 ;  /* 0x0000000a0c00722a */ /* 0x000fcc0000701000 */
[----:B------:R-:W-:Y:S02]  /*0720*/  FSEL R23, R13, R11, P0 ;  /* 0x0000000b0d177208 */ /* 0x000fe40000000000 */
[----:B------:R-:W-:Y:S02]  /*0730*/  FSEL R20, R12, R10, P0 ;  /* 0x0000000a0c147208 */ /* 0x000fe40000000000 */
[----:B0-----:R-:W-:Y:S01]  /*0740*/  @!P1 VIMNMX R0, PT, PT, R0, R19, PT ;  /* 0x0000001300009248 */ /* 0x001fe20003fe0100 */
[----:B------:R-:W0:Y:S01]  /*0750*/  SHFL.DOWN PT, R16, R23, 0x8, 0x1f ;  /* 0x09001f0017107f89 */ /* 0x000e2200000e0000 */
[----:B------:R-:W-:Y:S02]  /*0760*/  IMAD.MOV.U32 R13, RZ, RZ, R23 ;  /* 0x000000ffff0d7224 */ /* 0x000fe400078e0017 */
[----:B------:R-:W-:Y:S01]  /*0770*/  IMAD.MOV.U32 R12, RZ, RZ, R20 ;  /* 0x000000ffff0c7224 */ /* 0x000fe200078e0014 */
[----:B------:R-:W1:Y:S01]  /*0780*/  SHFL.DOWN PT, R21, R20, 0x8, 0x1f ;  /* 0x09001f0014157f89 */ /* 0x000e6200000e0000 */
[----:B------:R-:W-:-:S05]  /*0790*/  SEL R19, R19, R0, P0 ;  /* 0x0000000013137207 */ /* 0x000fca0000000000 */
[----:B------:R-:W2:Y:S01]  /*07a0*/  SHFL.DOWN PT, R18, R19, 0x8, 0x1f ;  /* 0x09001f0013127f89 */ /* 0x000ea200000e0000 */
[----:B0-----:R-:W-:Y:S02]  /*07b0*/  IMAD.MOV.U32 R11, RZ, RZ, R16 ;  /* 0x000000ffff0b7224 */ /* 0x001fe400078e0010 */
[----:B-1----:R-:W-:-:S06]  /*07c0*/  IMAD.MOV.U32 R10, RZ, RZ, R21 ;  /* 0x000000ffff0a7224 */ /* 0x002fcc00078e0015 */
[C---:B------:R-:W-:Y:S02]  /*07d0*/  DSETP.NEU.AND P1, PT, R10.reuse, RZ, PT ;  /* 0x000000ff0a00722a */ /* 0x040fe40003f2d000 */
[----:B------:R-:W-:-:S04]  /*07e0*/  DSETP.NEU.AND P0, PT, R10, R12, PT ;  /* 0x0000000c0a00722a */ /* 0x000fc80003f0d000 */
[----:B------:R-:W-:-:S06]  /*07f0*/  DSETP.LT.AND P1, PT, R10, R12, P1 ;  /* 0x0000000c0a00722a */ /* 0x000fcc0000f21000 */
[----:B------:R-:W-:Y:S02]  /*0800*/  FSEL R0, R16, R23, P1 ;  /* 0x0000001710007208 */ /* 0x000fe40000800000 */
[----:B------:R-:W-:Y:S02]  /*0810*/  FSEL R23, R21, R20, P1 ;  /* 0x0000001415177208 */ /* 0x000fe40000800000 */
[----:B--2---:R-:W-:Y:S01]  /*0820*/  @!P0 VIMNMX R19, PT, PT, R19, R18, PT ;  /* 0x0000001213138248 */ /* 0x004fe20003fe0100 */
[----:B------:R-:W-:Y:S01]  /*0830*/  SHFL.DOWN PT, R13, R0, 0x4, 0x1f ;  /* 0x08801f00000d7f89 */ /* 0x000fe200000e0000 */
[----:B------:R-:W-:Y:S02]  /*0840*/  IMAD.MOV.U32 R11, RZ, RZ, R0 ;  /* 0x000000ffff0b7224 */ /* 0x000fe400078e0000 */
[----:B------:R-:W-:Y:S01]  /*0850*/  SEL R18, R18, R19, P1 ;  /* 0x0000001312127207 */ /* 0x000fe20000800000 */
[----:B------:R-:W0:Y:S01]  /*0860*/  SHFL.DOWN PT, R12, R23, 0x4, 0x1f ;  /* 0x08801f00170c7f89 */ /* 0x000e2200000e0000 */
[----:B------:R-:W-:-:S03]  /*0870*/  IMAD.MOV.U32 R10, RZ, RZ, R23 ;  /* 0x000000ffff0a7224 */ /* 0x000fc600078e0017 */
[----:B------:R-:W1:Y:S01]  /*0880*/  SHFL.DOWN PT, R21, R18, 0x4, 0x1f ;  /* 0x08801f0012157f89 */ /* 0x000e6200000e0000 */
[C---:B0-----:R-:W-:Y:S02]  /*0890*/  DSETP.NEU.AND P0, PT, R12.reuse, RZ, PT ;  /* 0x000000ff0c00722a */ /* 0x041fe40003f0d000 */
        /* <DEDUP_REMOVED lines=9> */
[----:B0-----:R-:W-:-:S02]  /*0930*/  DSETP.NEU.AND P1, PT, R12, R10, PT ;  /* 0x0000000a0c00722a */ /* 0x001fc40003f2d000 */
[----:B------:R-:W-:-:S06]  /*0940*/  DSETP.NEU.AND P0, PT, R12, RZ, PT ;  /* 0x000000ff0c00722a */ /* 0x000fcc0003f0d000 */
[----:B------:R-:W-:-:S06]  /*0950*/  DSETP.LT.AND P0, PT, R12, R10, P0 ;  /* 0x0000000a0c00722a */ /* 0x000fcc0000701000 */
[----:B-1----:R-:W-:Y:S02]  /*0960*/  @!P1 VIMNMX R18, PT, PT, R18, R14, PT ;  /* 0x0000000e12129248 */ /* 0x002fe40003fe0100 */
[----:B------:R-:W-:Y:S02]  /*0970*/  FSEL R11, R13, R11, P0 ;  /* 0x0000000b0d0b7208 */ /* 0x000fe40000000000 */
[----:B------:R-:W-:Y:S02]  /*0980*/  FSEL R10, R12, R10, P0 ;  /* 0x0000000a0c0a7208 */ /* 0x000fe40000000000 */
[----:B------:R-:W-:Y:S01]  /*0990*/  SEL R0, R14, R18, P0 ;  /* 0x000000120e007207 */ /* 0x000fe20000000000 */
[----:B------:R0:W1:Y:S04]  /*09a0*/  SHFL.DOWN PT, R13, R11, 0x1, 0x1f ;  /* 0x08201f000b0d7f89 */ /* 0x00006800000e0000 */
[----:B------:R0:W2:Y:S04]  /*09b0*/  SHFL.DOWN PT, R12, R10, 0x1, 0x1f ;  /* 0x08201f000a0c7f89 */ /* 0x0000a800000e0000 */
[----:B------:R0:W3:Y:S02]  /*09c0*/  SHFL.DOWN PT, R14, R0, 0x1, 0x1f ;  /* 0x08201f00000e7f89 */ /* 0x0000e400000e0000 */
.L_x_22:
[C---:B-12---:R-:W-:Y:S02]  /*09d0*/  DSETP.NEU.AND P1, PT, R12.reuse, R10, PT ;  /* 0x0000000a0c00722a */ /* 0x046fe40003f2d000 */
[----:B------:R-:W-:-:S06]  /*09e0*/  DSETP.NEU.AND P0, PT, R12, RZ, PT ;  /* 0x000000ff0c00722a */ /* 0x000fcc0003f0d000 */
[----:B------:R-:W-:-:S06]  /*09f0*/  DSETP.LT.AND P0, PT, R12, R10, P0 ;  /* 0x0000000a0c00722a */ /* 0x000fcc0000701000 */
[----:B0--3--:R-:W-:Y:S02]  /*0a00*/  @!P1 VIMNMX R0, PT, PT, R0, R14, PT ;  /* 0x0000000e00009248 */ /* 0x009fe40003fe0100 */
[----:B------:R-:W-:Y:S02]  /*0a10*/  FSEL R10, R12, R10, P0 ;  /* 0x0000000a0c0a7208 */ /* 0x000fe40000000000 */
[----:B------:R-:W-:Y:S02]  /*0a20*/  FSEL R11, R13, R11, P0 ;  /* 0x0000000b0d0b7208 */ /* 0x000fe40000000000 */
[----:B------:R-:W-:-:S07]  /*0a30*/  SEL R0, R14, R0, P0 ;  /* 0x000000000e007207 */ /* 0x000fce0000000000 */
.L_x_5:
[----:B------:R-:W-:Y:S05]  /*0a40*/  BSYNC B0 ;  /* 0x0000000000007941 */ /* 0x000fea0003800000 */
.L_x_4:
[----:B-1----:R-:W1:Y:S01]  /*0a50*/  LDC R6, c[0x0][0x370] ;  /* 0x0000dc00ff067b82 */ /* 0x002e620000000800 */
[----:B------:R-:W-:-:S04]  /*0a60*/  ISETP.NE.AND P0, PT, R9, RZ, PT ;  /* 0x000000ff0900720c */ /* 0x000fc80003f05270 */
[C---:B-1----:R-:W-:Y:S02]  /*0a70*/  ISETP.EQ.OR P1, PT, R6.reuse, 0x1, P0 ;  /* 0x000000010600780c */ /* 0x042fe40000722670 */
[----:B------:R-:W-:-:S11]  /*0a80*/  ISETP.NE.OR P0, PT, R6, 0x1, P0 ;  /* 0x000000010600780c */ /* 0x000fd60000705670 */
[----:B------:R-:W-:-:S04]  /*0a90*/  @!P1 IMAD.WIDE.U32 R4, R7, 0x8, R4 ;  /* 0x0000000807049825 */ /* 0x000fc800078e0004 */
[----:B------:R-:W-:Y:S01]  /*0aa0*/  @!P1 IMAD.WIDE.U32 R2, R7, 0x4, R2 ;  /* 0x0000000407029825 */ /* 0x000fe200078e0002 */
[----:B--2---:R1:W-:Y:S04]  /*0ab0*/  @!P1 STG.E.64 desc[UR10][R4.64], R10 ;  /* 0x0000000a04009986 */ /* 0x0043e8000c101b0a */
[----:B0-----:R1:W-:Y:S01]  /*0ac0*/  @!P1 STG.E desc[UR10][R2.64], R0 ;  /* 0x0000000002009986 */ /* 0x0013e2000c10190a */
[----:B------:R-:W-:Y:S05]  /*0ad0*/  @P0 EXIT ;  /* 0x000000000000094d */ /* 0x000fea0003800000 */
[----:B------:R-:W0:Y:S08]  /*0ae0*/  LDC R7, c[0x0][0x380] ;  /* 0x0000e000ff077b82 */ /* 0x000e300000000800 */
[----:B-1----:R-:W0:Y:S08]  /*0af0*/  LDC.64 R2, c[0x0][0x3a0] ;  /* 0x0000e800ff027b82 */ /* 0x002e300000000a00 */
[----:B------:R-:W1:Y:S01]  /*0b00*/  LDC.64 R4, c[0x0][0x398] ;  /* 0x0000e600ff047b82 */ /* 0x000e620000000a00 */
[----:B0-----:R-:W-:-:S05]  /*0b10*/  IMAD.WIDE R2, R7, 0x8, R2 ;  /* 0x0000000807027825 */ /* 0x001fca00078e0202 */
[----:B------:R-:W-:Y:S01]  /*0b20*/  STG.E.64 desc[UR10][R2.64], R10 ;  /* 0x0000000a02007986 */ /* 0x000fe2000c101b0a */
[----:B-1----:R-:W-:-:S05]  /*0b30*/  IMAD.WIDE R4, R7, 0x4, R4 ;  /* 0x0000000407047825 */ /* 0x002fca00078e0204 */
[----:B------:R-:W-:Y:S01]  /*0b40*/  STG.E desc[UR10][R4.64], R0 ;  /* 0x0000000004007986 */ /* 0x000fe2000c10190a */
[----:B------:R-:W-:Y:S05]  /*0b50*/  EXIT ;  /* 0x000000000000794d */ /* 0x000fea0003800000 */
.L_x_6:
[----:B--2---:R-:W-:Y:S02]  /*0b60*/  IMAD.MOV.U32 R17, RZ, RZ, R11 ;  /* 0x000000ffff117224 */ /* 0x004fe400078e000b */
[----:B------:R-:W-:Y:S02]  /*0b70*/  IMAD.MOV.U32 R8, RZ, RZ, 0x10 ;  /* 0x00000010ff087424 */ /* 0x000fe400078e00ff */
[----:B------:R-:W-:Y:S02]  /*0b80*/  IMAD.MOV.U32 R15, RZ, RZ, 0x1f ;  /* 0x0000001fff0f7424 */ /* 0x000fe400078e00ff */
[----:B-1----:R-:W-:-:S07]  /*0b90*/  IMAD.MOV.U32 R6, RZ, RZ, -0x1 ;  /* 0xffffffffff067424 */ /* 0x002fce00078e00ff */
[----:B0-----:R-:W-:Y:S05]  /*0ba0*/  WARPSYNC.COLLECTIVE R6, `(.L_x_7) ;  /* 0x0000000006087348 */ /* 0x001fea0003c00000 */
[----:B------:R1:W2:Y:S02]  /*0bb0*/  SHFL.DOWN P2, R14, R17, R8, R15 ;  /* 0x08000008110e7389 */ /* 0x0002a4000004000f */
[----:B012---:R-:W-:Y:S05]  /*0bc0*/  ENDCOLLECTIVE ;  /* 0x000000000000791b */ /* 0x007fea0003800000 */
.L_x_7:
[----:B------:R-:W-:Y:S02]  /*0bd0*/  IMAD.MOV.U32 R17, RZ, RZ, R10 ;  /* 0x000000ffff117224 */ /* 0x000fe400078e000a */
[----:B------:R-:W-:-:S07]  /*0be0*/  IMAD.MOV.U32 R13, RZ, RZ, R14 ;  /* 0x000000ffff0d7224 */ /* 0x000fce00078e000e */
[----:B------:R-:W-:Y:S05]  /*0bf0*/  WARPSYNC.COLLECTIVE R6, `(.L_x_8) ;  /* 0x0000000006087348 */ /* 0x000fea0003c00000 */
[----:B------:R0:W1:Y:S02]  /*0c00*/  SHFL.DOWN P2, R14, R17, R8, R15 ;  /* 0x08000008110e7389 */ /* 0x000064000004000f */
[----:B01----:R-:W-:Y:S05]  /*0c10*/  ENDCOLLECTIVE ;  /* 0x000000000000791b */ /* 0x003fea0003800000 */
.L_x_8:
[----:B------:R-:W-:Y:S02]  /*0c20*/  IMAD.MOV.U32 R17, RZ, RZ, R0 ;  /* 0x000000ffff117224 */ /* 0x000fe400078e0000 */
[----:B------:R-:W-:-:S07]  /*0c30*/  IMAD.MOV.U32 R12, RZ, RZ, R14 ;  /* 0x000000ffff0c7224 */ /* 0x000fce00078e000e */
[----:B------:R-:W-:Y:S05]  /*0c40*/  WARPSYNC.COLLECTIVE R6, `(.L_x_9) ;  /* 0x0000000006087348 */ /* 0x000fea0003c00000 */
[----:B------:R0:W1:Y:S02]  /*0c50*/  SHFL.DOWN P2, R14, R17, R8, R15 ;  /* 0x08000008110e7389 */ /* 0x000064000004000f */
[----:B01----:R-:W-:Y:S05]  /*0c60*/  ENDCOLLECTIVE ;  /* 0x000000000000791b */ /* 0x003fea0003800000 */
.L_x_9:
[C---:B------:R-:W-:Y:S02]  /*0c70*/  DSETP.NEU.AND P0, PT, R12.reuse, RZ, PT ;  /* 0x000000ff0c00722a */ /* 0x040fe40003f0d000 */
[----:B------:R-:W-:-:S04]  /*0c80*/  DSETP.NEU.AND P1, PT, R12, R10, PT ;  /* 0x0000000a0c00722a */ /* 0x000fc80003f2d000 */
[----:B------:R-:W-:Y:S01]  /*0c90*/  DSETP.LT.AND P0, PT, R12, R10, P0 ;  /* 0x0000000a0c00722a */ /* 0x000fe20000701000 */
[----:B------:R-:W-:-:S05]  /*0ca0*/  IMAD.MOV.U32 R8, RZ, RZ, 0x8 ;  /* 0x00000008ff087424 */ /* 0x000fca00078e00ff */
[----:B------:R-:W-:Y:S02]  /*0cb0*/  FSEL R23, R13, R11, P0 ;  /* 0x0000000b0d177208 */ /* 0x000fe40000000000 */
[----:B------:R-:W-:-:S03]  /*0cc0*/  FSEL R20, R12, R10, P0 ;  /* 0x0000000a0c147208 */ /* 0x000fc60000000000 */
[----:B------:R-:W-:Y:S02]  /*0cd0*/  IMAD.MOV.U32 R17, RZ, RZ, R23 ;  /* 0x000000ffff117224 */ /* 0x000fe400078e0017 */
[----:B------:R-:W-:Y:S02]  /*0ce0*/  IMAD.MOV.U32 R12, RZ, RZ, R20 ;  /* 0x000000ffff0c7224 */ /* 0x000fe400078e0014 */
[----:B------:R-:W-:-:S07]  /*0cf0*/  IMAD.MOV.U32 R19, RZ, RZ, R14 ;  /* 0x000000ffff137224 */ /* 0x000fce00078e000e */
[----:B------:R-:W-:Y:S05]  /*0d00*/  WARPSYNC.COLLECTIVE R6, `(.L_x_10) ;  /* 0x0000000006087348 */ /* 0x000fea0003c00000 */
[----:B------:R0:W1:Y:S02]  /*0d10*/  SHFL.DOWN P2, R14, R17, R8, R15 ;  /* 0x08000008110e7389 */ /* 0x000064000004000f */
[----:B01----:R-:W-:Y:S05]  /*0d20*/  ENDCOLLECTIVE ;  /* 0x000000000000791b */ /* 0x003fea0003800000 */
.L_x_10:
[----:B------:R-:W-:Y:S01]  /*0d30*/  IMAD.MOV.U32 R13, RZ, RZ, R23 ;  /* 0x000000ffff0d7224 */ /* 0x000fe200078e0017 */
[----:B------:R-:W-:-:S04]  /*0d40*/  @!P1 VIMNMX R0, PT, PT, R0, R19, PT ;  /* 0x0000001300009248 */ /* 0x000fc80003fe0100 */
[----:B------:R-:W-:Y:S01]  /*0d50*/  SEL R19, R19, R0, P0 ;  /* 0x0000000013137207 */ /* 0x000fe20000000000 */
[----:B------:R-:W-:Y:S02]  /*0d60*/  IMAD.MOV.U32 R17, RZ, RZ, R20 ;  /* 0x000000ffff117224 */ /* 0x000fe400078e0014 */
[----:B------:R-:W-:-:S07]  /*0d70*/  IMAD.MOV.U32 R16, RZ, RZ, R14 ;  /* 0x000000ffff107224 */ /* 0x000fce00078e000e */
[----:B------:R-:W-:Y:S05]  /*0d80*/  WARPSYNC.COLLECTIVE R6, `(.L_x_11) ;  /* 0x0000000006087348 */ /* 0x000fea0003c00000 */
[----:B------:R0:W1:Y:S02]  /*0d90*/  SHFL.DOWN P2, R14, R17, R8, R15 ;  /* 0x08000008110e7389 */ /* 0x000064000004000f */
[----:B01----:R-:W-:Y:S05]  /*0da0*/  ENDCOLLECTIVE ;  /* 0x000000000000791b */ /* 0x003fea0003800000 */
.L_x_11:
[----:B------:R-:W-:Y:S02]  /*0db0*/  IMAD.MOV.U32 R11, RZ, RZ, R16 ;  /* 0x000000ffff0b7224 */ /* 0x000fe400078e0010 */
[----:B------:R-:W-:Y:S02]  /*0dc0*/  IMAD.MOV.U32 R17, RZ, RZ, R19 ;  /* 0x000000ffff117224 */ /* 0x000fe400078e0013 */
[----:B------:R-:W-:-:S07]  /*0dd0*/  IMAD.MOV.U32 R21, RZ, RZ, R14 ;  /* 0x000000ffff157224 */ /* 0x000fce00078e000e */
[----:B------:R-:W-:Y:S05]  /*0de0*/  WARPSYNC.COLLECTIVE R6, `(.L_x_12) ;  /* 0x0000000006087348 */ /* 0x000fea0003c00000 */
[----:B------:R0:W1:Y:S02]  /*0df0*/  SHFL.DOWN P2, R14, R17, R8, R15 ;  /* 0x08000008110e7389 */ /* 0x000064000004000f */
[----:B01----:R-:W-:Y:S05]  /*0e00*/  ENDCOLLECTIVE ;  /* 0x000000000000791b */ /* 0x003fea0003800000 */
.L_x_12:
[----:B------:R-:W-:-:S06]  /*0e10*/  IMAD.MOV.U32 R10, RZ, RZ, R21 ;  /* 0x000000ffff0a7224 */ /* 0x000fcc00078e0015 */
[C---:B------:R-:W-:Y:S02]  /*0e20*/  DSETP.NEU.AND P1, PT, R10.reuse, RZ, PT ;  /* 0x000000ff0a00722a */ /* 0x040fe40003f2d000 */
[----:B------:R-:W-:-:S04]  /*0e30*/  DSETP.NEU.AND P0, PT, R10, R12, PT ;  /* 0x0000000c0a00722a */ /* 0x000fc80003f0d000 */
[----:B------:R-:W-:Y:S01]  /*0e40*/  DSETP.LT.AND P1, PT, R10, R12, P1 ;  /* 0x0000000c0a00722a */ /* 0x000fe20000f21000 */
[----:B------:R-:W-:-:S05]  /*0e50*/  IMAD.MOV.U32 R8, RZ, RZ, 0x4 ;  /* 0x00000004ff087424 */ /* 0x000fca00078e00ff */
[----:B------:R-:W-:Y:S02]  /*0e60*/  FSEL R0, R16, R23, P1 ;  /* 0x0000001710007208 */ /* 0x000fe40000800000 */
[----:B------:R-:W-:Y:S01]  /*0e70*/  FSEL R23, R21, R20, P1 ;  /* 0x0000001415177208 */ /* 0x000fe20000800000 */
[----:B------:R-:W-:Y:S02]  /*0e80*/  IMAD.MOV.U32 R18, RZ, RZ, R14 ;  /* 0x000000ffff127224 */ /* 0x000fe400078e000e */
[--C-:B------:R-:W-:Y:S02]  /*0e90*/  IMAD.MOV.U32 R17, RZ, RZ, R0.reuse ;  /* 0x000000ffff117224 */ /* 0x100fe400078e0000 */
[----:B------:R-:W-:Y:S01]  /*0ea0*/  IMAD.MOV.U32 R10, RZ, RZ, R23 ;  /* 0x000000ffff0a7224 */ /* 0x000fe200078e0017 */
[----:B------:R-:W-:Y:S01]  /*0eb0*/  @!P0 VIMNMX R19, PT, PT, R19, R18, PT ;  /* 0x0000001213138248 */ /* 0x000fe20003fe0100 */
[----:B------:R-:W-:-:S07]  /*0ec0*/  IMAD.MOV.U32 R11, RZ, RZ, R0 ;  /* 0x000000ffff0b7224 */ /* 0x000fce00078e0000 */
[----:B------:R-:W-:Y:S05]  /*0ed0*/  WARPSYNC.COLLECTIVE R6, `(.L_x_13) ;  /* 0x0000000006087348 */ /* 0x000fea0003c00000 */
[----:B------:R0:W1:Y:S02]  /*0ee0*/  SHFL.DOWN P2, R14, R17, R8, R15 ;  /* 0x08000008110e7389 */ /* 0x000064000004000f */
[----:B01----:R-:W-:Y:S05]  /*0ef0*/  ENDCOLLECTIVE ;  /* 0x000000000000791b */ /* 0x003fea0003800000 */
.L_x_13:
[----:B------:R-:W-:Y:S01]  /*0f00*/  SEL R18, R18, R19, P1 ;  /* 0x0000001312127207 */ /* 0x000fe20000800000 */
[----:B------:R-:W-:Y:S02]  /*0f10*/  IMAD.MOV.U32 R17, RZ, RZ, R23 ;  /* 0x000000ffff117224 */ /* 0x000fe400078e0017 */
[----:B------:R-:W-:-:S07]  /*0f20*/  IMAD.MOV.U32 R13, RZ, RZ, R14 ;  /* 0x000000ffff0d7224 */ /* 0x000fce00078e000e */
[----:B------:R-:W-:Y:S05]  /*0f30*/  WARPSYNC.COLLECTIVE R6, `(.L_x_14) ;  /* 0x0000000006087348 */ /* 0x000fea0003c00000 */
[----:B------:R0:W1:Y:S02]  /*0f40*/  SHFL.DOWN P2, R14, R17, R8, R15 ;  /* 0x08000008110e7389 */ /* 0x000064000004000f */
[----:B01----:R-:W-:Y:S05]  /*0f50*/  ENDCOLLECTIVE ;  /* 0x000000000000791b */ /* 0x003fea0003800000 */
.L_x_14:
[----:B------:R-:W-:Y:S02]  /*0f60*/  IMAD.MOV.U32 R17, RZ, RZ, R18 ;  /* 0x000000ffff117224 */ /* 0x000fe400078e0012 */
[----:B------:R-:W-:-:S07]  /*0f70*/  IMAD.MOV.U32 R12, RZ, RZ, R14 ;  /* 0x000000ffff0c7224 */ /* 0x000fce00078e000e */
[----:B------:R-:W-:Y:S05]  /*0f80*/  WARPSYNC.COLLECTIVE R6, `(.L_x_15) ;  /* 0x0000000006087348 */ /* 0x000fea0003c00000 */
[----:B------:R0:W1:Y:S02]  /*0f90*/  SHFL.DOWN P2, R14, R17, R8, R15 ;  /* 0x08000008110e7389 */ /* 0x000064000004000f */
[----:B01----:R-:W-:Y:S05]  /*0fa0*/  ENDCOLLECTIVE ;  /* 0x000000000000791b */ /* 0x003fea0003800000 */
.L_x_15:
[C---:B------:R-:W-:Y:S02]  /*0fb0*/  DSETP.NEU.AND P0, PT, R12.reuse, RZ, PT ;  /* 0x000000ff0c00722a */ /* 0x040fe40003f0d000 */
[----:B------:R-:W-:-:S04]  /*0fc0*/  DSETP.NEU.AND P1, PT, R12, R10, PT ;  /* 0x0000000a0c00722a */ /* 0x000fc80003f2d000 */
[----:B------:R-:W-:Y:S01]  /*0fd0*/  DSETP.LT.AND P0, PT, R12, R10, P0 ;  /* 0x0000000a0c00722a */ /* 0x000fe20000701000 */
[----:B------:R-:W-:-:S05]  /*0fe0*/  IMAD.MOV.U32 R8, RZ, RZ, 0x2 ;  /* 0x00000002ff087424 */ /* 0x000fca00078e00ff */
[----:B------:R-:W-:Y:S02]  /*0ff0*/  FSEL R11, R13, R0, P0 ;  /* 0x000000000d0b7208 */ /* 0x000fe40000000000 */
[----:B------:R-:W-:-:S03]  /*1000*/  FSEL R10, R12, R23, P0 ;  /* 0x000000170c0a7208 */ /* 0x000fc60000000000 */
[----:B------:R-:W-:Y:S02]  /*1010*/  IMAD.MOV.U32 R17, RZ, RZ, R11 ;  /* 0x000000ffff117224 */ /* 0x000fe400078e000b */
[----:B------:R-:W-:-:S07]  /*1020*/  IMAD.MOV.U32 R21, RZ, RZ, R14 ;  /* 0x000000ffff157224 */ /* 0x000fce00078e000e */
[----:B------:R-:W-:Y:S05]  /*1030*/  WARPSYNC.COLLECTIVE R6, `(.L_x_16) ;  /* 0x0000000006087348 */ /* 0x000fea0003c00000 */
[----:B------:R0:W1:Y:S02]  /*1040*/  SHFL.DOWN P2, R14, R17, R8, R15 ;  /* 0x08000008110e7389 */ /* 0x000064000004000f */
[----:B01----:R-:W-:Y:S05]  /*1050*/  ENDCOLLECTIVE ;  /* 0x000000000000791b */ /* 0x003fea0003800000 */
.L_x_16:
[----:B------:R-:W-:-:S04]  /*1060*/  @!P1 VIMNMX R18, PT, PT, R18, R21, PT ;  /* 0x0000001512129248 */ /* 0x000fc80003fe0100 */
[----:B------:R-:W-:Y:S01]  /*1070*/  SEL R18, R21, R18, P0 ;  /* 0x0000001215127207 */ /* 0x000fe20000000000 */
[----:B------:R-:W-:Y:S02]  /*1080*/  IMAD.MOV.U32 R17, RZ, RZ, R10 ;  /* 0x000000ffff117224 */ /* 0x000fe400078e000a */
[----:B------:R-:W-:-:S07]  /*1090*/  IMAD.MOV.U32 R13, RZ, RZ, R14 ;  /* 0x000000ffff0d7224 */ /* 0x000fce00078e000e */
[----:B------:R-:W-:Y:S05]  /*10a0*/  WARPSYNC.COLLECTIVE R6, `(.L_x_17) ;  /* 0x0000000006087348 */ /* 0x000fea0003c00000 */
[----:B------:R0:W1:Y:S02]  /*10b0*/  SHFL.DOWN P2, R14, R17, R8, R15 ;  /* 0x08000008110e7389 */ /* 0x000064000004000f */
[----:B01----:R-:W-:Y:S05]  /*10c0*/  ENDCOLLECTIVE ;  /* 0x000000000000791b */ /* 0x003fea0003800000 */
.L_x_17:
[----:B------:R-:W-:Y:S02]  /*10d0*/  IMAD.MOV.U32 R17, RZ, RZ, R18 ;  /* 0x000000ffff117224 */ /* 0x000fe400078e0012 */
[----:B------:R-:W-:-:S07]  /*10e0*/  IMAD.MOV.U32 R12, RZ, RZ, R14 ;  /* 0x000000ffff0c7224 */ /* 0x000fce00078e000e */
[----:B------:R-:W-:Y:S05]  /*10f0*/  WARPSYNC.COLLECTIVE R6, `(.L_x_18) ;  /* 0x0000000006087348 */ /* 0x000fea0003c00000 */
[----:B------:R0:W1:Y:S02]  /*1100*/  SHFL.DOWN P2, R14, R17, R8, R15 ;  /* 0x08000008110e7389 */ /* 0x000064000004000f */
[----:B01----:R-:W-:Y:S05]  /*1110*/  ENDCOLLECTIVE ;  /* 0x000000000000791b */ /* 0x003fea0003800000 */
.L_x_18:
[C---:B------:R-:W-:Y:S02]  /*1120*/  DSETP.NEU.AND P0, PT, R12.reuse, RZ, PT ;  /* 0x000000ff0c00722a */ /* 0x040fe40003f0d000 */
[----:B------:R-:W-:-:S04]  /*1130*/  DSETP.NEU.AND P1, PT, R12, R10, PT ;  /* 0x0000000a0c00722a */ /* 0x000fc80003f2d000 */
[----:B------:R-:W-:Y:S01]  /*1140*/  DSETP.LT.AND P0, PT, R12, R10, P0 ;  /* 0x0000000a0c00722a */ /* 0x000fe20000701000 */
[----:B------:R-:W-:-:S05]  /*1150*/  IMAD.MOV.U32 R8, RZ, RZ, 0x1 ;  /* 0x00000001ff087424 */ /* 0x000fca00078e00ff */
[----:B------:R-:W-:Y:S02]  /*1160*/  FSEL R11, R13, R11, P0 ;  /* 0x0000000b0d0b7208 */ /* 0x000fe40000000000 */
[----:B------:R-:W-:-:S03]  /*1170*/  FSEL R10, R12, R10, P0 ;  /* 0x0000000a0c0a7208 */ /* 0x000fc60000000000 */
[----:B------:R-:W-:Y:S01]  /*1180*/  IMAD.MOV.U32 R17, RZ, RZ, R11 ;  /* 0x000000ffff117224 */ /* 0x000fe200078e000b */
[----:B------:R-:W-:-:S04]  /*1190*/  @!P1 VIMNMX R18, PT, PT, R18, R14, PT ;  /* 0x0000000e12129248 */ /* 0x000fc80003fe0100 */
[----:B------:R-:W-:-:S07]  /*11a0*/  SEL R0, R14, R18, P0 ;  /* 0x000000120e007207 */ /* 0x000fce0000000000 */
[----:B------:R-:W-:Y:S05]  /*11b0*/  WARPSYNC.COLLECTIVE R6, `(.L_x_19) ;  /* 0x0000000006087348 */ /* 0x000fea0003c00000 */
[----:B------:R0:W1:Y:S02]  /*11c0*/  SHFL.DOWN P2, R14, R17, R8, R15 ;  /* 0x08000008110e7389 */ /* 0x000064000004000f */
[----:B01----:R-:W-:Y:S05]  /*11d0*/  ENDCOLLECTIVE ;  /* 0x000000000000791b */ /* 0x003fea0003800000 */
.L_x_19:
[----:B------:R-:W-:Y:S02]  /*11e0*/  IMAD.MOV.U32 R17, RZ, RZ, R10 ;  /* 0x000000ffff117224 */ /* 0x000fe400078e000a */
[----:B------:R-:W-:-:S07]  /*11f0*/  IMAD.MOV.U32 R13, RZ, RZ, R14 ;  /* 0x000000ffff0d7224 */ /* 0x000fce00078e000e */
[----:B------:R-:W-:Y:S05]  /*1200*/  WARPSYNC.COLLECTIVE R6, `(.L_x_20) ;  /* 0x0000000006087348 */ /* 0x000fea0003c00000 */
[----:B------:R0:W1:Y:S02]  /*1210*/  SHFL.DOWN P2, R14, R17, R8, R15 ;  /* 0x08000008110e7389 */ /* 0x000064000004000f */
[----:B01----:R-:W-:Y:S05]  /*1220*/  ENDCOLLECTIVE ;  /* 0x000000000000791b */ /* 0x003fea0003800000 */
.L_x_20:
[----:B------:R-:W-:Y:S02]  /*1230*/  IMAD.MOV.U32 R17, RZ, RZ, R0 ;  /* 0x000000ffff117224 */ /* 0x000fe400078e0000 */
[----:B------:R-:W-:-:S07]  /*1240*/  IMAD.MOV.U32 R12, RZ, RZ, R14 ;  /* 0x000000ffff0c7224 */ /* 0x000fce00078e000e */
[----:B------:R-:W-:Y:S05]  /*1250*/  WARPSYNC.COLLECTIVE R6, `(.L_x_21) ;  /* 0x0000000006087348 */ /* 0x000fea0003c00000 */
[----:B------:R0:W1:Y:S02]  /*1260*/  SHFL.DOWN P2, R14, R17, R8, R15 ;  /* 0x08000008110e7389 */ /* 0x000064000004000f */
[----:B01----:R-:W-:Y:S05]  /*1270*/  ENDCOLLECTIVE ;  /* 0x000000000000791b */ /* 0x003fea0003800000 */
.L_x_21:
[----:B------:R-:W-:Y:S05]  /*1280*/  BRA `(.L_x_22) ;  /* 0xfffffff400d07947 */ /* 0x000fea000383ffff */
.L_x_23:
[----:B------:R-:W-:-:S00]  /*1290*/  BRA `(.L_x_23) ;  /* 0xfffffffc00fc7947 */ /* 0x000fc0000383ffff */
[----:B------:R-:W-:-:S00]  /*12a0*/  NOP ;  /* 0x0000000000007918 */ /* 0x000fc00000000000 */
        /* <DEDUP_REMOVED lines=13> */
.L_x_41:


//--------------------- .text._Z17sequencesDistanceiPdS_Pi --------------------------
	.section	.text._Z17sequencesDistanceiPdS_Pi,"ax",@progbits
	.align	128
        .global         _Z17sequencesDistanceiPdS_Pi
        .type           _Z17sequencesDistanceiPdS_Pi,@function
        .size           _Z17sequencesDistanceiPdS_Pi,(.L_x_40 - _Z17sequencesDistanceiPdS_Pi)
        .other          _Z17sequencesDistanceiPdS_Pi,@"STO_CUDA_ENTRY STV_DEFAULT"
_Z17sequencesDistanceiPdS_Pi:
.text._Z17sequencesDistanceiPdS_Pi:
[----:B------:R-:W-:Y:S01]  /*0000*/  LDC R1, c[0x0][0x37c] ;  /* 0x0000df00ff017b82 */ /* 0x000fe20000000800 */
[----:B------:R-:W0:Y:S01]  /*0010*/  S2R R0, SR_CTAID.X ;  /* 0x0000000000007919 */ /* 0x000e220000002500 */
[----:B------:R-:W0:Y:S01]  /*0020*/  LDCU UR6, c[0x0][0x360] ;  /* 0x00006c00ff0677ac */ /* 0x000e220008000800 */
[----:B------:R-:W-:Y:S01]  /*0030*/  BSSY.RECONVERGENT B0, `(.L_x_24) ;  /* 0x0000019000007945 */ /* 0x000fe20003800200 */
[----:B------:R-:W1:Y:S01]  /*0040*/  S2R R2, SR_TID.X ;  /* 0x0000000000027919 */ /* 0x000e620000002100 */
[----:B------:R-:W2:Y:S01]  /*0050*/  LDCU.64 UR8, c[0x0][0x358] ;  /* 0x00006b00ff0877ac */ /* 0x000ea20008000a00 */
[----:B0-----:R-:W-:-:S04]  /*0060*/  IMAD R9, R0, UR6, RZ ;  /* 0x0000000600097c24 */ /* 0x001fc8000f8e02ff */
[----:B-1----:R-:W-:-:S05]  /*0070*/  IMAD.IADD R3, R9, 0x1, R2 ;  /* 0x0000000109037824 */ /* 0x002fca00078e0202 */
[----:B------:R-:W-:-:S04]  /*0080*/  ISETP.GT.AND P0, PT, R3, 0x5e3d, PT ;  /* 0x00005e3d0300780c */ /* 0x000fc80003f04270 */
[----:B------:R-:W-:-:S13]  /*0090*/  ISETP.GT.U32.OR P0, PT, R2, 0x28, P0 ;  /* 0x000000280200780c */ /* 0x000fda0000704470 */
[----:B--2---:R-:W-:Y:S05]  /*00a0*/  @P0 BRA `(.L_x_25) ;  /* 0x0000000000440947 */ /* 0x004fea0003800000 */
[----:B------:R-:W0:Y:S01]  /*00b0*/  S2R R13, SR_CgaCtaId ;  /* 0x00000000000d7919 */ /* 0x000e220000008800 */
[----:B------:R-:W1:Y:S01]  /*00c0*/  LDC.64 R4, c[0x0][0x388] ;  /* 0x0000e200ff047b82 */ /* 0x000e620000000a00 */
[----:B------:R-:W-:Y:S01]  /*00d0*/  MOV R6, 0x400 ;  /* 0x0000040000067802 */ /* 0x000fe20000000f00 */
[----:B------:R-:W-:Y:S02]  /*00e0*/  IMAD.MOV.U32 R8, RZ, RZ, R2 ;  /* 0x000000ffff087224 */ /* 0x000fe400078e0002 */
[----:B------:R-:W-:Y:S02]  /*00f0*/  IMAD.MOV.U32 R11, RZ, RZ, R3 ;  /* 0x000000ffff0b7224 */ /* 0x000fe400078e0003 */
[----:B------:R-:W-:-:S05]  /*0100*/  VIADD R6, R6, 0x200 ;  /* 0x0000020006067836 */ /* 0x000fca0000000000 */
[----:B0-----:R-:W-:-:S07]  /*0110*/  LEA R13, R13, R6, 0x18 ;  /* 0x000000060d0d7211 */ /* 0x001fce00078ec0ff */
.L_x_26:
[----:B01----:R-:W-:-:S06]  /*0120*/  IMAD.WIDE R6, R11, 0x8, R4 ;  /* 0x000000080b067825 */ /* 0x003fcc00078e0204 */
[----:B------:R-:W2:Y:S01]  /*0130*/  LDG.E.64 R6, desc[UR8][R6.64] ;  /* 0x0000000806067981 */ /* 0x000ea2000c1e1b00 */
[C---:B------:R-:W-:Y:S01]  /*0140*/  IMAD R15, R8.reuse, 0x8, R13 ;  /* 0x00000008080f7824 */ /* 0x040fe200078e020d */
[----:B------:R-:W-:Y:S01]  /*0150*/  ISETP.GE.AND P0, PT, R11, 0x5e1e, PT ;  /* 0x00005e1e0b00780c */ /* 0x000fe20003f06270 */
[C---:B------:R-:W-:Y:S01]  /*0160*/  VIADD R10, R8.reuse, 0x20 ;  /* 0x00000020080a7836 */ /* 0x040fe20000000000 */
[----:B------:R-:W-:-:S03]  /*0170*/  ISETP.LT.U32.AND P1, PT, R8, 0x9, PT ;  /* 0x000000090800780c */ /* 0x000fc60003f21070 */
[--C-:B------:R-:W-:Y:S02]  /*0180*/  IMAD.IADD R11, R9, 0x1, R10.reuse ;  /* 0x00000001090b7824 */ /* 0x100fe400078e020a */
[----:B------:R-:W-:Y:S01]  /*0190*/  IMAD.MOV.U32 R8, RZ, RZ, R10 ;  /* 0x000000ffff087224 */ /* 0x000fe200078e000a */
[----:B--2---:R0:W-:Y:S07]  /*01a0*/  STS.64 [R15], R6 ;  /* 0x000000060f007388 */ /* 0x0041ee0000000a00 */
[----:B------:R-:W-:Y:S05]  /*01b0*/  @!P0 BRA P1, `(.L_x_26) ;  /* 0xfffffffc00d88947 */ /* 0x000fea000083ffff */
.L_x_25:
[----:B------:R-:W-:Y:S05]  /*01c0*/  BSYNC.RECONVERGENT B0 ;  /* 0x0000000000007941 */ /* 0x000fea0003800200 */
.L_x_24:
[----:B------:R-:W1:Y:S01]  /*01d0*/  LDCU UR4, c[0x0][0x380] ;  /* 0x00007000ff0477ac */ /* 0x000e620008000800 */
[----:B------:R-:W-:Y:S01]  /*01e0*/  BSSY.RECONVERGENT B0, `(.L_x_27) ;  /* 0x0000049000007945 */ /* 0x000fe20003800200 */
[----:B------:R-:W-:Y:S02]  /*01f0*/  IMAD.MOV.U32 R5, RZ, RZ, 0x7fefffff ;  /* 0x7fefffffff057424 */ /* 0x000fe400078e00ff */
[----:B-1----:R-:W-:-:S05]  /*0200*/  VIADD R4, R3, -UR4 ;  /* 0x8000000403047c36 */ /* 0x002fca0008000000 */
[----:B------:R-:W-:Y:S01]  /*0210*/  IABS R4, R4 ;  /* 0x0000000400047213 */ /* 0x000fe20000000000 */
[----:B------:R-:W-:Y:S03]  /*0220*/  BAR.SYNC.DEFER_BLOCKING 0x0 ;  /* 0x0000000000007b1d */ /* 0x000fe60000010000 */
[----:B------:R-:W-:Y:S01]  /*0230*/  ISETP.GE.AND P0, PT, R4, 0xa, PT ;  /* 0x0000000a0400780c */ /* 0x000fe20003f06270 */
[----:B------:R-:W-:-:S03]  /*0240*/  IMAD.MOV.U32 R4, RZ, RZ, -0x1 ;  /* 0xffffffffff047424 */ /* 0x000fc600078e00ff */
[----:B------:R-:W-:-:S13]  /*0250*/  ISETP.GT.OR P0, PT, R3, 0x5e33, !P0 ;  /* 0x00005e330300780c */ /* 0x000fda0004704670 */
[----:B------:R-:W-:Y:S05]  /*0260*/  @P0 BRA `(.L_x_28) ;  /* 0x0000000400000947 */ /* 0x000fea0003800000 */
[----:B------:R-:W1:Y:S01]  /*0270*/  S2UR UR5, SR_CgaCtaId ;  /* 0x00000000000579c3 */ /* 0x000e620000008800 */
[----:B------:R-:W-:Y:S01]  /*0280*/  UMOV UR4, 0x400 ;  /* 0x0000040000047882 */ /* 0x000fe20000000000 */
[----:B------:R-:W2:Y:S01]  /*0290*/  LDCU.128 UR12, c[0x3][URZ] ;  /* 0x00c00000ff0c77ac */ /* 0x000ea20008000c00 */
[----:B------:R-:W-:Y:S01]  /*02a0*/  IMAD.MOV.U32 R11, RZ, RZ, 0x3fd80000 ;  /* 0x3fd80000ff0b7424 */ /* 0x000fe200078e00ff */
[----:B------:R-:W-:Y:S01]  /*02b0*/  BSSY.RECONVERGENT B1, `(.L_x_29) ;  /* 0x0000039000017945 */ /* 0x000fe20003800200 */
[----:B------:R-:W-:Y:S01]  /*02c0*/  UIADD3 UR4, UPT, UPT, UR4, 0x200, URZ ;  /* 0x0000020004047890 */ /* 0x000fe2000fffe0ff */
[----:B------:R-:W3:Y:S03]  /*02d0*/  LDCU.128 UR16, c[0x3][0x10] ;  /* 0x00c00200ff1077ac */ /* 0x000ee60008000c00 */
[----:B-1----:R-:W-:-:S06]  /*02e0*/  ULEA UR4, UR5, UR4, 0x18 ;  /* 0x0000000405047291 */ /* 0x002fcc000f8ec0ff */
[----:B------:R-:W-:-:S05]  /*02f0*/  LEA R10, R2, UR4, 0x3 ;  /* 0x00000004020a7c11 */ /* 0x000fca000f8e18ff */
[----:B0-----:R-:W2:Y:S04]  /*0300*/  LDS.64 R14, [R10+0x8] ;  /* 0x000008000a0e7984 */ /* 0x001ea80000000a00 */
[----:B------:R-:W0:Y:S04]  /*0310*/  LDS.64 R8, [R10] ;  /* 0x000000000a087984 */ /* 0x000e280000000a00 */
[----:B------:R-:W3:Y:S04]  /*0320*/  LDS.64 R12, [R10+0x10] ;  /* 0x000010000a0c7984 */ /* 0x000ee80000000a00 */
[----:B------:R-:W1:Y:S04]  /*0330*/  LDS.64 R6, [R10+0x18] ;  /* 0x000018000a067984 */ /* 0x000e680000000a00 */
[----:B------:R-:W4:Y:S01]  /*0340*/  LDS.64 R4, [R10+0x20] ;  /* 0x000020000a047984 */ /* 0x000f220000000a00 */
[----:B--2---:R-:W-:-:S02]  /*0350*/  DADD R16, -R14, UR14 ;  /* 0x0000000e0e107e29 */ /* 0x004fc40008000100 */
[----:B0-----:R-:W-:Y:S01]  /*0360*/  DADD R14, -R8, UR12 ;  /* 0x0000000c080e7e29 */ /* 0x001fe20008000100 */
[----:B------:R-:W4:Y:S01]  /*0370*/  LDCU.128 UR12, c[0x3][0x20] ;  /* 0x00c00400ff0c77ac */ /* 0x000f220008000c00 */
[----:B------:R-:W0:Y:S04]  /*0380*/  LDS.64 R8, [R10+0x28] ;  /* 0x000028000a087984 */ /* 0x000e280000000a00 */
[----:B------:R-:W-:Y:S02]  /*0390*/  DMUL R16, R16, R16 ;  /* 0x0000001010107228 */ /* 0x000fe40000000000 */
[----:B---3--:R-:W-:Y:S02]  /*03a0*/  DADD R12, -R12, UR16 ;  /* 0x000000100c0c7e29 */ /* 0x008fe40008000100 */
[----:B-1----:R-:W-:Y:S01]  /*03b0*/  DADD R18, -R6, UR18 ;  /* 0x0000001206127e29 */ /* 0x002fe20008000100 */
[----:B------:R-:W1:Y:S01]  /*03c0*/  LDCU.128 UR16, c[0x3][0x30] ;  /* 0x00c00600ff1077ac */ /* 0x000e620008000c00 */
[----:B------:R-:W-:Y:S02]  /*03d0*/  LDS.64 R6, [R10+0x40] ;  /* 0x000040000a067984 */ /* 0x000fe40000000a00 */
[----:B------:R-:W-:-:S02]  /*03e0*/  DFMA R16, R14, R14, R16 ;  /* 0x0000000e0e10722b */ /* 0x000fc40000000010 */
[----:B------:R-:W1:Y:S06]  /*03f0*/  LDS.64 R14, [R10+0x30] ;  /* 0x000030000a0e7984 */ /* 0x000e6c0000000a00 */
[----:B------:R-:W-:Y:S01]  /*0400*/  DFMA R16, R12, R12, R16 ;  /* 0x0000000c0c10722b */ /* 0x000fe20000000010 */
[----:B------:R-:W2:Y:S07]  /*0410*/  LDS.64 R12, [R10+0x38] ;  /* 0x000038000a0c7984 */ /* 0x000eae0000000a00 */
[----:B------:R-:W-:-:S02]  /*0420*/  DFMA R16, R18, R18, R16 ;  /* 0x000000121210722b */ /* 0x000fc40000000010 */
[----:B----4-:R-:W-:Y:S01]  /*0430*/  DADD R18, -R4, UR12 ;  /* 0x0000000c04127e29 */ /* 0x010fe20008000100 */
[----:B------:R3:W4:Y:S07]  /*0440*/  LDS.64 R4, [R10+0x48] ;  /* 0x000048000a047984 */ /* 0x00072e0000000a00 */
[----:B------:R-:W-:Y:S01]  /*0450*/  DFMA R16, R18, R18, R16 ;  /* 0x000000121210722b */ /* 0x000fe20000000010 */
[----:B---3--:R-:W-:Y:S01]  /*0460*/  IMAD.MOV.U32 R10, RZ, RZ, 0x0 ;  /* 0x00000000ff0a7424 */ /* 0x008fe200078e00ff */
[----:B0-----:R-:W-:Y:S01]  /*0470*/  DADD R8, -R8, UR14 ;  /* 0x0000000e08087e29 */ /* 0x001fe20008000100 */
[----:B------:R-:W0:Y:S07]  /*0480*/  LDCU.128 UR12, c[0x3][0x40] ;  /* 0x00c00800ff0c77ac */ /* 0x000e2e0008000c00 */
[----:B------:R-:W-:-:S02]  /*0490*/  DFMA R16, R8, R8, R16 ;  /* 0x000000080810722b */ /* 0x000fc40000000010 */
[----:B-1----:R-:W-:Y:S02]  /*04a0*/  DADD R14, -R14, UR16 ;  /* 0x000000100e0e7e29 */ /* 0x002fe40008000100 */
[----:B0-----:R-:W-:-:S06]  /*04b0*/  DADD R6, -R6, UR12 ;  /* 0x0000000c06067e29 */ /* 0x001fcc0008000100 */
[----:B------:R-:W-:Y:S02]  /*04c0*/  DFMA R16, R14, R14, R16 ;  /* 0x0000000e0e10722b */ /* 0x000fe40000000010 */
[----:B--2---:R-:W-:Y:S02]  /*04d0*/  DADD R12, -R12, UR18 ;  /* 0x000000120c0c7e29 */ /* 0x004fe40008000100 */
[----:B----4-:R-:W-:-:S06]  /*04e0*/  DADD R8, -R4, UR14 ;  /* 0x0000000e04087e29 */ /* 0x010fcc0008000100 */
[----:B------:R-:W-:-:S08]  /*04f0*/  DFMA R16, R12, R12, R16 ;  /* 0x0000000c0c10722b */ /* 0x000fd00000000010 */
[----:B------:R-:W-:-:S08]  /*0500*/  DFMA R4, R6, R6, R16 ;  /* 0x000000060604722b */ /* 0x000fd00000000010 */
[----:B------:R-:W-:-:S06]  /*0510*/  DFMA R4, R8, R8, R4 ;  /* 0x000000080804722b */ /* 0x000fcc0000000004 */
[----:B------:R-:W0:Y:S04]  /*0520*/  MUFU.RSQ64H R9, R5 ;  /* 0x0000000500097308 */ /* 0x000e280000001c00 */
[----:B------:R-:W-:-:S05]  /*0530*/  VIADD R8, R5, 0xfcb00000 ;  /* 0xfcb0000005087836 */ /* 0x000fca0000000000 */
[----:B------:R-:W-:Y:S01]  /*0540*/  ISETP.GE.U32.AND P0, PT, R8, 0x7ca00000, PT ;  /* 0x7ca000000800780c */ /* 0x000fe20003f06070 */
[----:B0-----:R-:W-:-:S08]  /*0550*/  DMUL R6, R8, R8 ;  /* 0x0000000808067228 */ /* 0x001fd00000000000 */
[----:B------:R-:W-:-:S08]  /*0560*/  DFMA R6, R4, -R6, 1 ;  /* 0x3ff000000406742b */ /* 0x000fd00000000806 */
[----:B------:R-:W-:Y:S02]  /*0570*/  DFMA R10, R6, R10, 0.5 ;  /* 0x3fe00000060a742b */ /* 0x000fe4000000000a */
[----:B------:R-:W-:-:S08]  /*0580*/  DMUL R6, R8, R6 ;  /* 0x0000000608067228 */ /* 0x000fd00000000000 */
[----:B------:R-:W-:-:S08]  /*0590*/  DFMA R10, R10, R6, R8 ;  /* 0x000000060a0a722b */ /* 0x000fd00000000008 */
[----:B------:R-:W-:Y:S02]  /*05a0*/  DMUL R12, R4, R10 ;  /* 0x0000000a040c7228 */ /* 0x000fe40000000000 */
[----:B------:R-:W-:Y:S02]  /*05b0*/  VIADD R17, R11, 0xfff00000 ;  /* 0xfff000000b117836 */ /* 0x000fe40000000000 */
[----:B------:R-:W-:-:S04]  /*05c0*/  IMAD.MOV.U32 R16, RZ, RZ, R10 ;  /* 0x000000ffff107224 */ /* 0x000fc800078e000a */
[----:B------:R-:W-:-:S08]  /*05d0*/  DFMA R14, R12, -R12, R4 ;  /* 0x8000000c0c0e722b */ /* 0x000fd00000000004 */
[----:B------:R-:W-:Y:S01]  /*05e0*/  DFMA R6, R14, R16, R12 ;  /* 0x000000100e06722b */ /* 0x000fe2000000000c */
[----:B------:R-:W-:Y:S10]  /*05f0*/  @!P0 BRA `(.L_x_30) ;  /* 0x0000000000108947 */ /* 0x000ff40003800000 */
[----:B------:R-:W-:-:S07]  /*0600*/  MOV R6, 0x620 ;  /* 0x0000062000067802 */ /* 0x000fce0000000f00 */
[----:B------:R-:W-:Y:S05]  /*0610*/  CALL.REL.NOINC `($__internal_0_$__cuda_sm20_dsqrt_rn_f64_mediumpath_v1) ;  /* 0x0000000800607944 */ /* 0x000fea0003c00000 */
[----:B------:R-:W-:Y:S02]  /*0620*/  IMAD.MOV.U32 R6, RZ, RZ, R8 ;  /* 0x000000ffff067224 */ /* 0x000fe400078e0008 */
[----:B------:R-:W-:-:S07]  /*0630*/  IMAD.MOV.U32 R7, RZ, RZ, R9 ;  /* 0x000000ffff077224 */ /* 0x000fce00078e0009 */
.L_x_30:
[----:B------:R-:W-:Y:S05]  /*0640*/  BSYNC.RECONVERGENT B1 ;  /* 0x0000000000017941 */ /* 0x000fea0003800200 */
.L_x_29:
[----:B------:R-:W-:Y:S02]  /*0650*/  IMAD.MOV.U32 R4, RZ, RZ, R6 ;  /* 0x000000ffff047224 */ /* 0x000fe400078e0006 */
[----:B------:R-:W-:-:S07]  /*0660*/  IMAD.MOV.U32 R5, RZ, RZ, R7 ;  /* 0x000000ffff057224 */ /* 0x000fce00078e0007 */
.L_x_28:
[----:B------:R-:W-:Y:S05]  /*0670*/  BSYNC.RECONVERGENT B0 ;  /* 0x0000000000007941 */ /* 0x000fea0003800200 */
.L_x_27:
[----:B0-----:R-:W-:Y:S01]  /*0680*/  SHFL.DOWN PT, R7, R5, 0x10, 0x1f ;  /* 0x0a001f0005077f89 */ /* 0x001fe200000e0000 */
[----:B------:R-:W-:Y:S03]  /*0690*/  BSSY.RECONVERGENT B0, `(.L_x_31) ;  /* 0x000003e000007945 */ /* 0x000fe60003800200 */
[----:B------:R-:W0:Y:S04]  /*06a0*/  SHFL.DOWN PT, R6, R4, 0x10, 0x1f ;  /* 0x0a001f0004067f89 */ /* 0x000e2800000e0000 */
        /* <DEDUP_REMOVED lines=60> */
.L_x_32:
[----:B------:R-:W-:Y:S05]  /*0a70*/  BSYNC.RECONVERGENT B0 ;  /* 0x0000000000007941 */ /* 0x000fea0003800200 */
.L_x_31:
[----:B------:R-:W-:Y:S01]  /*0a80*/  UIADD3 UR4, UPT, UPT, UR6, 0x1f, URZ ;  /* 0x0000001f06047890 */ /* 0x000fe2000fffe0ff */
[----:B------:R-:W-:Y:S01]  /*0a90*/  BAR.SYNC.DEFER_BLOCKING 0x0 ;  /* 0x0000000000007b1d */ /* 0x000fe20000010000 */
[C---:B------:R-:W-:Y:S01]  /*0aa0*/  ISETP.GT.U32.AND P0, PT, R2.reuse, 0x1, PT ;  /* 0x000000010200780c */ /* 0x040fe20003f04070 */
[----:B------:R-:W-:Y:S01]  /*0ab0*/  IMAD.MOV.U32 R12, RZ, RZ, RZ ;  /* 0x000000ffff0c7224 */ /* 0x000fe200078e00ff */
[----:B------:R-:W-:Y:S01]  /*0ac0*/  USHF.R.U32.HI UR4, URZ, 0x5, UR4 ;  /* 0x00000005ff047899 */ /* 0x000fe20008011604 */
[C---:B------:R-:W-:Y:S01]  /*0ad0*/  ISETP.GT.U32.AND P1, PT, R2.reuse, 0x1f, PT ;  /* 0x0000001f0200780c */ /* 0x040fe20003f24070 */
[----:B0-----:R-:W-:Y:S01]  /*0ae0*/  IMAD.MOV.U32 R4, RZ, RZ, -0x1 ;  /* 0xffffffffff047424 */ /* 0x001fe200078e00ff */
[----:B------:R-:W-:Y:S01]  /*0af0*/  BSSY.RECONVERGENT B0, `(.L_x_33) ;  /* 0x000000e000007945 */ /* 0x000fe20003800200 */
[----:B------:R-:W-:Y:S02]  /*0b00*/  IMAD.MOV.U32 R5, RZ, RZ, 0x7fefffff ;  /* 0x7fefffffff057424 */ /* 0x000fe400078e00ff */
[----:B------:R-:W-:-:S13]  /*0b10*/  ISETP.GE.U32.OR P0, PT, R2, UR4, P0 ;  /* 0x0000000402007c0c */ /* 0x000fda0008706470 */
        /* <DEDUP_REMOVED lines=11> */
.L_x_34:
[----:B------:R-:W-:Y:S05]  /*0bd0*/  BSYNC.RECONVERGENT B0 ;  /* 0x0000000000007941 */ /* 0x000fea0003800200 */
.L_x_33:
[----:B------:R-:W-:Y:S05]  /*0be0*/  @P1 EXIT ;  /* 0x000000000000194d */ /* 0x000fea0003800000 */
        /* <DEDUP_REMOVED lines=8> */
[C---:B0-----:R-:W-:Y:S01]  /*0c70*/  @!P2 VIMNMX R12, PT, PT, R3.reuse, R12, PT ;  /* 0x0000000c030ca248 */ /* 0x041fe20003fe0100 */
        /* <DEDUP_REMOVED lines=28> */
[----:B------:R-:W-:Y:S02]  /*0e40*/  ISETP.NE.AND P1, PT, R2, RZ, PT ;  /* 0x000000ff0200720c */ /* 0x000fe40003f25270 */
[----:B------:R-:W-:Y:S02]  /*0e50*/  FSEL R5, R7, R9, P0 ;  /* 0x0000000907057208 */ /* 0x000fe40000000000 */
[----:B------:R-:W-:Y:S02]  /*0e60*/  FSEL R4, R6, R8, P0 ;  /* 0x0000000806047208 */ /* 0x000fe40000000000 */
[----:B------:R-:W-:Y:S01]  /*0e70*/  SEL R10, R10, R11, P0 ;  /* 0x0000000b0a0a7207 */ /* 0x000fe20000000000 */
[----:B------:R0:W1:Y:S04]  /*0e80*/  SHFL.DOWN PT, R7, R5, 0x1, 0x1f ;  /* 0x08201f0005077f89 */ /* 0x00006800000e0000 */
[----:B------:R0:W2:Y:S04]  /*0e90*/  SHFL.DOWN PT, R6, R4, 0x1, 0x1f ;  /* 0x08201f0004067f89 */ /* 0x0000a800000e0000 */
[----:B------:R0:W3:Y:S01]  /*0ea0*/  SHFL.DOWN PT, R11, R10, 0x1, 0x1f ;  /* 0x08201f000a0b7f89 */ /* 0x0000e200000e0000 */
[----:B------:R-:W-:Y:S05]  /*0eb0*/  @P1 EXIT ;  /* 0x000000000000194d */ /* 0x000fea0003800000 */
[----:B------:R-:W4:Y:S01]  /*0ec0*/  LDC.64 R2, c[0x0][0x390] ;  /* 0x0000e400ff027b82 */ /* 0x000f220000000a00 */
[C---:B-12---:R-:W-:Y:S02]  /*0ed0*/  DSETP.NEU.AND P1, PT, R6.reuse, R4, PT ;  /* 0x000000040600722a */ /* 0x046fe40003f2d000 */
[----:B------:R-:W-:-:S05]  /*0ee0*/  DSETP.NEU.AND P0, PT, R6, RZ, PT ;  /* 0x000000ff0600722a */ /* 0x000fca0003f0d000 */
[----:B------:R-:W1:Y:S01]  /*0ef0*/  LDC.64 R8, c[0x0][0x398] ;  /* 0x0000e600ff087b82 */ /* 0x000e620000000a00 */
[----:B------:R-:W-:-:S06]  /*0f00*/  DSETP.LT.AND P0, PT, R6, R4, P0 ;  /* 0x000000040600722a */ /* 0x000fcc0000701000 */
[----:B0--3--:R-:W-:Y:S02]  /*0f10*/  @!P1 VIMNMX R10, PT, PT, R10, R11, PT ;  /* 0x0000000b0a0a9248 */ /* 0x009fe40003fe0100 */
[----:B------:R-:W-:Y:S02]  /*0f20*/  FSEL R6, R6, R4, P0 ;  /* 0x0000000406067208 */ /* 0x000fe40000000000 */
[----:B------:R-:W-:Y:S02]  /*0f30*/  FSEL R7, R7, R5, P0 ;  /* 0x0000000507077208 */ /* 0x000fe40000000000 */
[----:B------:R-:W-:Y:S01]  /*0f40*/  SEL R11, R11, R10, P0 ;  /* 0x0000000a0b0b7207 */ /* 0x000fe20000000000 */
[----:B----4-:R-:W-:-:S05]  /*0f50*/  IMAD.WIDE.U32 R2, R0, 0x8, R2 ;  /* 0x0000000800027825 */ /* 0x010fca00078e0002 */
[----:B------:R-:W-:Y:S01]  /*0f60*/  STG.E.64 desc[UR8][R2.64], R6 ;  /* 0x0000000602007986 */ /* 0x000fe2000c101b08 */
[----:B-1----:R-:W-:-:S05]  /*0f70*/  IMAD.WIDE.U32 R4, R0, 0x4, R8 ;  /* 0x0000000400047825 */ /* 0x002fca00078e0008 */
[----:B------:R-:W-:Y:S01]  /*0f80*/  STG.E desc[UR8][R4.64], R11 ;  /* 0x0000000b04007986 */ /* 0x000fe2000c101908 */
[----:B------:R-:W-:Y:S05]  /*0f90*/  EXIT ;  /* 0x000000000000794d */ /* 0x000fea0003800000 */
        .weak           $__internal_0_$__cuda_sm20_dsqrt_rn_f64_mediumpath_v1
        .type           $__internal_0_$__cuda_sm20_dsqrt_rn_f64_mediumpath_v1,@function
        .size           $__internal_0_$__cuda_sm20_dsqrt_rn_f64_mediumpath_v1,(.L_x_40 - $__internal_0_$__cuda_sm20_dsqrt_rn_f64_mediumpath_v1)
$__internal_0_$__cuda_sm20_dsqrt_rn_f64_mediumpath_v1:
[----:B------:R-:W-:Y:S01]  /*0fa0*/  ISETP.GE.U32.AND P0, PT, R8, -0x3400000, PT ;  /* 0xfcc000000800780c */ /* 0x000fe20003f06070 */
[----:B------:R-:W-:Y:S01]  /*0fb0*/  BSSY.RECONVERGENT B2, `(.L_x_35) ;  /* 0x0000024000027945 */ /* 0x000fe20003800200 */
[----:B------:R-:W-:-:S11]  /*0fc0*/  IMAD.MOV.U32 R11, RZ, RZ, R17 ;  /* 0x000000ffff0b7224 */ /* 0x000fd600078e0011 */
[----:B------:R-:W-:Y:S05]  /*0fd0*/  @!P0 BRA `(.L_x_36) ;  /* 0x0000000000208947 */ /* 0x000fea0003800000 */
[----:B------:R-:W-:-:S10]  /*0fe0*/  DFMA.RM R10, R14, R10, R12 ;  /* 0x0000000a0e0a722b */ /* 0x000fd4000000400c */
[----:B------:R-:W-:-:S05]  /*0ff0*/  IADD3 R8, P0, PT, R10, 0x1, RZ ;  /* 0x000000010a087810 */ /* 0x000fca0007f1e0ff */
[----:B------:R-:W-:-:S06]  /*1000*/  IMAD.X R9, RZ, RZ, R11, P0 ;  /* 0x000000ffff097224 */ /* 0x000fcc00000e060b */
[----:B------:R-:W-:-:S08]  /*1010*/  DFMA.RP R4, -R10, R8, R4 ;  /* 0x000000080a04722b */ /* 0x000fd00000008104 */
[----:B------:R-:W-:-:S06]  /*1020*/  DSETP.GT.AND P0, PT, R4, RZ, PT ;  /* 0x000000ff0400722a */ /* 0x000fcc0003f04000 */
[----:B------:R-:W-:Y:S02]  /*1030*/  FSEL R8, R8, R10, P0 ;  /* 0x0000000a08087208 */ /* 0x000fe40000000000 */
[----:B------:R-:W-:Y:S01]  /*1040*/  FSEL R9, R9, R11, P0 ;  /* 0x0000000b09097208 */ /* 0x000fe20000000000 */
[----:B------:R-:W-:Y:S06]  /*1050*/  BRA `(.L_x_37) ;  /* 0x0000000000647947 */ /* 0x000fec0003800000 */
.L_x_36:
[----:B------:R-:W-:-:S14]  /*1060*/  DSETP.NE.AND P0, PT, R4, RZ, PT ;  /* 0x000000ff0400722a */ /* 0x000fdc0003f05000 */
[----:B------:R-:W-:Y:S05]  /*1070*/  @!P0 BRA `(.L_x_38) ;  /* 0x0000000000588947 */ /* 0x000fea0003800000 */
[----:B------:R-:W-:-:S13]  /*1080*/  ISETP.GE.AND P0, PT, R5, RZ, PT ;  /* 0x000000ff0500720c */ /* 0x000fda0003f06270 */
[----:B------:R-:W-:Y:S02]  /*1090*/  @!P0 IMAD.MOV.U32 R8, RZ, RZ, 0x0 ;  /* 0x00000000ff088424 */ /* 0x000fe400078e00ff */
[----:B------:R-:W-:Y:S01]  /*10a0*/  @!P0 IMAD.MOV.U32 R9, RZ, RZ, -0x80000 ;  /* 0xfff80000ff098424 */ /* 0x000fe200078e00ff */
[----:B------:R-:W-:Y:S06]  /*10b0*/  @!P0 BRA `(.L_x_37) ;  /* 0x00000000004c8947 */ /* 0x000fec0003800000 */
[----:B------:R-:W-:-:S13]  /*10c0*/  ISETP.GT.AND P0, PT, R5, 0x7fefffff, PT ;  /* 0x7fefffff0500780c */ /* 0x000fda0003f04270 */
[----:B------:R-:W-:Y:S05]  /*10d0*/  @P0 BRA `(.L_x_38) ;  /* 0x0000000000400947 */ /* 0x000fea0003800000 */
[----:B------:R-:W-:Y:S01]  /*10e0*/  DMUL R4, R4, 8.11296384146066816958e+31 ;  /* 0x4690000004047828 */ /* 0x000fe20000000000 */
[----:B------:R-:W-:Y:S02]  /*10f0*/  IMAD.MOV.U32 R8, RZ, RZ, RZ ;  /* 0x000000ffff087224 */ /* 0x000fe400078e00ff */
[----:B------:R-:W-:Y:S02]  /*1100*/  IMAD.MOV.U32 R12, RZ, RZ, 0x0 ;  /* 0x00000000ff0c7424 */ /* 0x000fe400078e00ff */
[----:B------:R-:W-:Y:S01]  /*1110*/  IMAD.MOV.U32 R13, RZ, RZ, 0x3fd80000 ;  /* 0x3fd80000ff0d7424 */ /* 0x000fe200078e00ff */
[----:B------:R-:W0:Y:S02]  /*1120*/  MUFU.RSQ64H R9, R5 ;  /* 0x0000000500097308 */ /* 0x000e240000001c00 */
[----:B0-----:R-:W-:-:S08]  /*1130*/  DMUL R10, R8, R8 ;  /* 0x00000008080a7228 */ /* 0x001fd00000000000 */
[----:B------:R-:W-:-:S08]  /*1140*/  DFMA R10, R4, -R10, 1 ;  /* 0x3ff00000040a742b */ /* 0x000fd0000000080a */
[----:B------:R-:W-:Y:S02]  /*1150*/  DFMA R12, R10, R12, 0.5 ;  /* 0x3fe000000a0c742b */ /* 0x000fe4000000000c */
[----:B------:R-:W-:-:S08]  /*1160*/  DMUL R10, R8, R10 ;  /* 0x0000000a080a7228 */ /* 0x000fd00000000000 */
[----:B------:R-:W-:-:S08]  /*1170*/  DFMA R10, R12, R10, R8 ;  /* 0x0000000a0c0a722b */ /* 0x000fd00000000008 */
[----:B------:R-:W-:Y:S02]  /*1180*/  DMUL R8, R4, R10 ;  /* 0x0000000a04087228 */ /* 0x000fe40000000000 */
[----:B------:R-:W-:-:S06]  /*1190*/  VIADD R11, R11, 0xfff00000 ;  /* 0xfff000000b0b7836 */ /* 0x000fcc0000000000 */
[----:B------:R-:W-:-:S08]  /*11a0*/  DFMA R12, R8, -R8, R4 ;  /* 0x80000008080c722b */ /* 0x000fd00000000004 */
[----:B------:R-:W-:-:S10]  /*11b0*/  DFMA R8, R10, R12, R8 ;  /* 0x0000000c0a08722b */ /* 0x000fd40000000008 */
[----:B------:R-:W-:Y:S01]  /*11c0*/  VIADD R9, R9, 0xfcb00000 ;  /* 0xfcb0000009097836 */ /* 0x000fe20000000000 */
[----:B------:R-:W-:Y:S06]  /*11d0*/  BRA `(.L_x_37) ;  /* 0x0000000000047947 */ /* 0x000fec0003800000 */
.L_x_38:
[----:B------:R-:W-:-:S11]  /*11e0*/  DADD R8, R4, R4 ;  /* 0x0000000004087229 */ /* 0x000fd60000000004 */
.L_x_37:
[----:B------:R-:W-:Y:S05]  /*11f0*/  BSYNC.RECONVERGENT B2 ;  /* 0x0000000000027941 */ /* 0x000fea0003800200 */
.L_x_35:
[----:B------:R-:W-:-:S04]  /*1200*/  IMAD.MOV.U32 R7, RZ, RZ, 0x0 ;  /* 0x00000000ff077424 */ /* 0x000fc800078e00ff */
[----:B------:R-:W-:Y:S05]  /*1210*/  RET.REL.NODEC R6 `(_Z17sequencesDistanceiPdS_Pi) ;  /* 0xffffffec06787950 */ /* 0x000fea0003c3ffff */
.L_x_39:
        /* <DEDUP_REMOVED lines=14> */
.L_x_40:


//--------------------- .nv.shared._Z14finalReductioniiPiPdS_S0_ --------------------------
	.section	.nv.shared._Z14finalReductioniiPiPdS_S0_,"aw",@nobits
	.sectionflags	@""
	.align	16
.nv.shared._Z14finalReductioniiPiPdS_S0_:
	.zero		1536


//--------------------- .nv.shared.reserved.0     --------------------------
	.section	.nv.shared.reserved.0,"aw",@nobits
	.weak		__nv_reservedSMEM_offset_0_alias
	.size		__nv_reservedSMEM_offset_0_alias, 0, 64
	.other		__nv_reservedSMEM_offset_0_alias,@"STO_CUDA_RESERVED_SHARED STV_DEFAULT"
__nv_reservedSMEM_offset_0_alias:
	.zero		0
	.zero		64


//--------------------- .nv.shared._Z17sequencesDistanceiPdS_Pi --------------------------
	.section	.nv.shared._Z17sequencesDistanceiPdS_Pi,"aw",@nobits
	.sectionflags	@""
	.align	16
.nv.shared._Z17sequencesDistanceiPdS_Pi:
	.zero		1536


//--------------------- .nv.constant0._Z14finalReductioniiPiPdS_S0_ --------------------------
	.section	.nv.constant0._Z14finalReductioniiPiPdS_S0_,"a",@progbits
	.sectionflags	@""
	.align	4
.nv.constant0._Z14finalReductioniiPiPdS_S0_:
	.zero		936


//--------------------- .nv.constant0._Z17sequencesDistanceiPdS_Pi --------------------------
	.section	.nv.constant0._Z17sequencesDistanceiPdS_Pi,"a",@progbits
	.sectionflags	@""
	.align	4
.nv.constant0._Z17sequencesDistanceiPdS_Pi:
	.zero		928


//--------------------- SYMBOLS --------------------------

	.type		.nv.reservedSmem.offset0,@object
	.size		.nv.reservedSmem.offset0,0x4
	.type		.nv.reservedSmem.cap,@object
	.size		.nv.reservedSmem.cap,0x4
